//
// Generated by NVIDIA NVVM Compiler
//
// Compiler Build ID: CL-36424714
// Cuda compilation tools, release 13.0, V13.0.88
// Based on NVVM 20.0.0
//

.version 9.0
.target sm_100
.address_size 64

	// .globl	_Z33SpatialAdaptiveQuantizationKernelPKfS0_S0_S0_Pfiiiiii

.visible .entry _Z33SpatialAdaptiveQuantizationKernelPKfS0_S0_S0_Pfiiiiii(
	.param .u64 .ptr .align 1 _Z33SpatialAdaptiveQuantizationKernelPKfS0_S0_S0_Pfiiiiii_param_0,
	.param .u64 .ptr .align 1 _Z33SpatialAdaptiveQuantizationKernelPKfS0_S0_S0_Pfiiiiii_param_1,
	.param .u64 .ptr .align 1 _Z33SpatialAdaptiveQuantizationKernelPKfS0_S0_S0_Pfiiiiii_param_2,
	.param .u64 .ptr .align 1 _Z33SpatialAdaptiveQuantizationKernelPKfS0_S0_S0_Pfiiiiii_param_3,
	.param .u64 .ptr .align 1 _Z33SpatialAdaptiveQuantizationKernelPKfS0_S0_S0_Pfiiiiii_param_4,
	.param .u32 _Z33SpatialAdaptiveQuantizationKernelPKfS0_S0_S0_Pfiiiiii_param_5,
	.param .u32 _Z33SpatialAdaptiveQuantizationKernelPKfS0_S0_S0_Pfiiiiii_param_6,
	.param .u32 _Z33SpatialAdaptiveQuantizationKernelPKfS0_S0_S0_Pfiiiiii_param_7,
	.param .u32 _Z33SpatialAdaptiveQuantizationKernelPKfS0_S0_S0_Pfiiiiii_param_8,
	.param .u32 _Z33SpatialAdaptiveQuantizationKernelPKfS0_S0_S0_Pfiiiiii_param_9,
	.param .u32 _Z33SpatialAdaptiveQuantizationKernelPKfS0_S0_S0_Pfiiiiii_param_10
)
{
	.reg .pred 	%p<11>;
	.reg .b32 	%r<38>;
	.reg .b32 	%f<66>;
	.reg .b64 	%rd<20>;

	ld.param.u64 	%rd2, [_Z33SpatialAdaptiveQuantizationKernelPKfS0_S0_S0_Pfiiiiii_param_1];
	ld.param.u64 	%rd3, [_Z33SpatialAdaptiveQuantizationKernelPKfS0_S0_S0_Pfiiiiii_param_2];
	ld.param.u64 	%rd4, [_Z33SpatialAdaptiveQuantizationKernelPKfS0_S0_S0_Pfiiiiii_param_3];
	ld.param.u64 	%rd5, [_Z33SpatialAdaptiveQuantizationKernelPKfS0_S0_S0_Pfiiiiii_param_4];
	ld.param.u32 	%r7, [_Z33SpatialAdaptiveQuantizationKernelPKfS0_S0_S0_Pfiiiiii_param_5];
	ld.param.u32 	%r2, [_Z33SpatialAdaptiveQuantizationKernelPKfS0_S0_S0_Pfiiiiii_param_6];
	ld.param.u32 	%r3, [_Z33SpatialAdaptiveQuantizationKernelPKfS0_S0_S0_Pfiiiiii_param_7];
	ld.param.u32 	%r4, [_Z33SpatialAdaptiveQuantizationKernelPKfS0_S0_S0_Pfiiiiii_param_8];
	ld.param.u32 	%r5, [_Z33SpatialAdaptiveQuantizationKernelPKfS0_S0_S0_Pfiiiiii_param_9];
	ld.param.u32 	%r6, [_Z33SpatialAdaptiveQuantizationKernelPKfS0_S0_S0_Pfiiiiii_param_10];
	mov.u32 	%r8, %ctaid.x;
	mov.u32 	%r9, %ntid.x;
	mov.u32 	%r10, %tid.x;
	mad.lo.s32 	%r1, %r8, %r9, %r10;
	mul.lo.s32 	%r11, %r2, %r7;
	mul.lo.s32 	%r12, %r11, %r3;
	mul.lo.s32 	%r13, %r12, %r4;
	setp.ge.s32 	%p1, %r1, %r13;
	@%p1 bra 	$L__BB0_2;
	ld.param.u64 	%rd19, [_Z33SpatialAdaptiveQuantizationKernelPKfS0_S0_S0_Pfiiiiii_param_0];
	cvta.to.global.u64 	%rd6, %rd2;
	cvta.to.global.u64 	%rd7, %rd3;
	cvta.to.global.u64 	%rd8, %rd4;
	cvta.to.global.u64 	%rd9, %rd19;
	cvta.to.global.u64 	%rd10, %rd5;
	div.s32 	%r14, %r1, %r4;
	mul.lo.s32 	%r15, %r14, %r4;
	sub.s32 	%r16, %r1, %r15;
	rem.s32 	%r17, %r14, %r3;
	mul.lo.s32 	%r18, %r4, %r3;
	div.s32 	%r19, %r1, %r18;
	rem.s32 	%r20, %r19, %r2;
	mul.lo.s32 	%r21, %r18, %r2;
	div.s32 	%r22, %r1, %r21;
	div.s32 	%r23, %r17, %r5;
	div.s32 	%r24, %r16, %r6;
	div.s32 	%r25, %r4, %r6;
	div.s32 	%r26, %r3, %r5;
	mad.lo.s32 	%r27, %r26, %r22, %r23;
	mad.lo.s32 	%r28, %r27, %r25, %r24;
	mul.wide.s32 	%rd11, %r28, 4;
	add.s64 	%rd12, %rd6, %rd11;
	ld.global.nc.f32 	%f1, [%rd12];
	add.f32 	%f2, %f1, 0f3F000000;
	cvt.rzi.s32.f32 	%r29, %f2;
	max.s32 	%r30, %r29, 2;
	min.s32 	%r31, %r30, 8;
	add.s32 	%r32, %r31, -1;
	cvt.rn.f32.u32 	%f3, %r32;
	mov.f32 	%f4, 0f00000000;
	mov.f32 	%f5, 0f3F000000;
	mul.rn.f32 	%f6, %f5, %f4;
	mov.f32 	%f7, 0f3DF6384F;
	mul.rn.f32 	%f8, %f7, %f4;
	fma.rn.f32 	%f9, %f6, 0f3FB8AA3B, 0f00000000;
	add.f32 	%f10, %f9, 0f00000000;
	mul.f32 	%f11, %f8, 0f40400000;
	fma.rn.f32 	%f12, %f11, %f6, %f10;
	fma.rn.f32 	%f13, %f8, 0f00000000, %f12;
	mov.f32 	%f14, 0f3F800000;
	add.rn.f32 	%f15, %f14, %f13;
	mov.f32 	%f16, 0fBF800000;
	add.rn.f32 	%f17, %f15, %f16;
	neg.f32 	%f18, %f17;
	add.rn.f32 	%f19, %f13, %f18;
	mul.rn.f32 	%f20, %f15, %f3;
	neg.f32 	%f21, %f20;
	fma.rn.f32 	%f22, %f15, %f3, %f21;
	fma.rn.f32 	%f23, %f19, %f3, %f22;
	cvt.rni.f32.f32 	%f24, %f20;
	sub.f32 	%f25, %f20, %f24;
	add.f32 	%f26, %f25, %f23;
	fma.rn.f32 	%f27, %f26, 0f391FCB8E, 0f3AAF85ED;
	fma.rn.f32 	%f28, %f27, %f26, 0f3C1D9856;
	fma.rn.f32 	%f29, %f28, %f26, 0f3D6357BB;
	fma.rn.f32 	%f30, %f29, %f26, 0f3E75FDEC;
	fma.rn.f32 	%f31, %f30, %f26, 0f3F317218;
	fma.rn.f32 	%f32, %f31, %f26, 0f3F800000;
	cvt.rzi.s32.f32 	%r33, %f24;
	setp.gt.f32 	%p2, %f24, 0f00000000;
	selp.b32 	%r34, 0, -2097152000, %p2;
	add.s32 	%r35, %r34, 2130706432;
	mov.b32 	%f33, %r35;
	mul.f32 	%f34, %f32, %f33;
	shl.b32 	%r36, %r33, 23;
	sub.s32 	%r37, %r36, %r34;
	mov.b32 	%f35, %r37;
	mul.f32 	%f36, %f34, %f35;
	abs.f32 	%f37, %f20;
	setp.gt.f32 	%p3, %f37, 0f43180000;
	setp.lt.f32 	%p4, %f20, 0f00000000;
	selp.f32 	%f38, 0f00000000, 0f7F800000, %p4;
	selp.f32 	%f39, %f38, %f36, %p3;
	abs.f32 	%f40, %f3;
	setp.nan.f32 	%p5, %f40, %f40;
	mov.f32 	%f41, 0f40000000;
	add.rn.f32 	%f42, %f41, %f3;
	selp.f32 	%f43, %f42, %f39, %p5;
	neg.f32 	%f44, %f43;
	add.f32 	%f45, %f43, 0fBF800000;
	mul.wide.s32 	%rd13, %r20, 4;
	add.s64 	%rd14, %rd7, %rd13;
	ld.global.nc.f32 	%f46, [%rd14];
	add.s64 	%rd15, %rd8, %rd13;
	ld.global.nc.f32 	%f47, [%rd15];
	sub.f32 	%f48, %f47, %f46;
	setp.lt.f32 	%p6, %f48, 0f322BCC77;
	selp.f32 	%f49, 0f322BCC77, %f48, %p6;
	add.f32 	%f50, %f43, %f45;
	div.rn.f32 	%f51, %f49, %f50;
	div.rn.f32 	%f52, %f46, %f51;
	sub.f32 	%f53, %f44, %f52;
	setp.lt.f32 	%p7, %f53, %f44;
	selp.f32 	%f54, %f44, %f53, %p7;
	setp.gt.f32 	%p8, %f54, %f45;
	selp.f32 	%f55, %f45, %f54, %p8;
	mul.wide.s32 	%rd16, %r1, 4;
	add.s64 	%rd17, %rd9, %rd16;
	ld.global.nc.f32 	%f56, [%rd17];
	div.rn.f32 	%f57, %f56, %f51;
	add.f32 	%f58, %f57, %f55;
	copysign.f32 	%f59, %f58, %f5;
	add.rz.f32 	%f60, %f58, %f59;
	cvt.rzi.f32.f32 	%f61, %f60;
	setp.lt.f32 	%p9, %f61, %f44;
	selp.f32 	%f62, %f44, %f61, %p9;
	setp.gt.f32 	%p10, %f62, %f45;
	selp.f32 	%f63, %f45, %f62, %p10;
	sub.f32 	%f64, %f63, %f55;
	mul.f32 	%f65, %f51, %f64;
	add.s64 	%rd18, %rd10, %rd16;
	st.global.f32 	[%rd18], %f65;
$L__BB0_2:
	ret;

}


// ===== COMPILED SASS (sm_100) =====

	.target	sm_100

	.elftype	@"ET_EXEC"


//--------------------- .note.nv.tkinfo           --------------------------
	.section	.note.nv.tkinfo,"",@"SHT_NOTE"
	.sectionflags	@"SHF_NOTE_NV_TKINFO"
	.tkinfo
        /*0018*/ 	.word	0x00000002
        /*0030*/ 	.string	""
        /*0030*/ 	.string	"ptxas"
        /*0030*/ 	.string	"Cuda compilation tools, release 13.0, V13.0.88"
        /*0030*/ 	.string	"Build cuda_13.0.r13.0/compiler.36424714_0"
        /*0030*/ 	.string	"-arch sm_100 -m 64 "



//--------------------- .note.nv.cuinfo           --------------------------
	.section	.note.nv.cuinfo,"",@"SHT_NOTE"
	.sectionflags	@"SHF_NOTE_NV_CUINFO"
        /*0018*/ 	.short	0x0002
        /*001a*/ 	.short	0x0064
        /*001c*/ 	.short	0x0082
	.zero		2


//--------------------- .nv.info                  --------------------------
	.section	.nv.info,"",@"SHT_CUDA_INFO"
	.align	4


	//----- nvinfo : EIATTR_REGCOUNT
	.align		4
        /*0000*/ 	.byte	0x04, 0x2f
        /*0002*/ 	.short	(.L_1 - .L_0)
	.align		4
.L_0:
        /*0004*/ 	.word	index@(_Z33SpatialAdaptiveQuantizationKernelPKfS0_S0_S0_Pfiiiiii)
        /*0008*/ 	.word	0x00000020


	//----- nvinfo : EIATTR_FRAME_SIZE
	.align		4
.L_1:
        /*000c*/ 	.byte	0x04, 0x11
        /*000e*/ 	.short	(.L_3 - .L_2)
	.align		4
.L_2:
        /*0010*/ 	.word	index@($__internal_0_$__cuda_sm3x_div_rn_noftz_f32_slowpath)
        /*0014*/ 	.word	0x00000000


	//----- nvinfo : EIATTR_FRAME_SIZE
	.align		4
.L_3:
        /*0018*/ 	.byte	0x04, 0x11
        /*001a*/ 	.short	(.L_5 - .L_4)
	.align		4
.L_4:
        /*001c*/ 	.word	index@(_Z33SpatialAdaptiveQuantizationKernelPKfS0_S0_S0_Pfiiiiii)
        /*0020*/ 	.word	0x00000000


	//----- nvinfo : EIATTR_MIN_STACK_SIZE
	.align		4
.L_5:
        /*0024*/ 	.byte	0x04, 0x12
        /*0026*/ 	.short	(.L_7 - .L_6)
	.align		4
.L_6:
        /*0028*/ 	.word	index@(_Z33SpatialAdaptiveQuantizationKernelPKfS0_S0_S0_Pfiiiiii)
        /*002c*/ 	.word	0x00000000
.L_7:


//--------------------- .nv.compat                --------------------------
	.section	.nv.compat,"",@"SHT_CUDA_COMPAT_INFO"
	.align	4
        /*0000*/ 	.byte	0x02, 0x09, 0x00, 0x00, 0x02, 0x02, 0x01, 0x00, 0x02, 0x05, 0x05, 0x00, 0x03, 0x07, 0x01, 0x01
        /*0010*/ 	.byte	0x02, 0x03, 0x00, 0x00, 0x02, 0x06, 0x01, 0x00, 0x04, 0x0b, 0x08, 0x00, 0x01, 0x00, 0x00, 0x00
        /*0020*/ 	.byte	0x00, 0x00, 0x00, 0x00


//--------------------- .nv.info._Z33SpatialAdaptiveQuantizationKernelPKfS0_S0_S0_Pfiiiiii --------------------------
	.section	.nv.info._Z33SpatialAdaptiveQuantizationKernelPKfS0_S0_S0_Pfiiiiii,"",@"SHT_CUDA_INFO"
	.sectionflags	@""
	.align	4


	//----- nvinfo : EIATTR_CUDA_API_VERSION
	.align		4
        /*0000*/ 	.byte	0x04, 0x37
        /*0002*/ 	.short	(.L_9 - .L_8)
.L_8:
        /*0004*/ 	.word	0x00000082


	//----- nvinfo : EIATTR_KPARAM_INFO
	.align		4
.L_9:
        /*0008*/ 	.byte	0x04, 0x17
        /*000a*/ 	.short	(.L_11 - .L_10)
.L_10:
        /*000c*/ 	.word	0x00000000
        /*0010*/ 	.short	0x000a
        /*0012*/ 	.short	0x003c
        /*0014*/ 	.byte	0x00, 0xf0, 0x11, 0x00


	//----- nvinfo : EIATTR_KPARAM_INFO
	.align		4
.L_11:
        /*0018*/ 	.byte	0x04, 0x17
        /*001a*/ 	.short	(.L_13 - .L_12)
.L_12:
        /*001c*/ 	.word	0x00000000
        /*0020*/ 	.short	0x0009
        /*0022*/ 	.short	0x0038
        /*0024*/ 	.byte	0x00, 0xf0, 0x11, 0x00


	//----- nvinfo : EIATTR_KPARAM_INFO
	.align		4
.L_13:
        /*0028*/ 	.byte	0x04, 0x17
        /*002a*/ 	.short	(.L_15 - .L_14)
.L_14:
        /*002c*/ 	.word	0x00000000
        /*0030*/ 	.short	0x0008
        /*0032*/ 	.short	0x0034
        /*0034*/ 	.byte	0x00, 0xf0, 0x11, 0x00


	//----- nvinfo : EIATTR_KPARAM_INFO
	.align		4
.L_15:
        /*0038*/ 	.byte	0x04, 0x17
        /*003a*/ 	.short	(.L_17 - .L_16)
.L_16:
        /*003c*/ 	.word	0x00000000
        /*0040*/ 	.short	0x0007
        /*0042*/ 	.short	0x0030
        /*0044*/ 	.byte	0x00, 0xf0, 0x11, 0x00


	//----- nvinfo : EIATTR_KPARAM_INFO
	.align		4
.L_17:
        /*0048*/ 	.byte	0x04, 0x17
        /*004a*/ 	.short	(.L_19 - .L_18)
.L_18:
        /*004c*/ 	.word	0x00000000
        /*0050*/ 	.short	0x0006
        /*0052*/ 	.short	0x002c
        /*0054*/ 	.byte	0x00, 0xf0, 0x11, 0x00


	//----- nvinfo : EIATTR_KPARAM_INFO
	.align		4
.L_19:
        /*0058*/ 	.byte	0x04, 0x17
        /*005a*/ 	.short	(.L_21 - .L_20)
.L_20:
        /*005c*/ 	.word	0x00000000
        /*0060*/ 	.short	0x0005
        /*0062*/ 	.short	0x0028
        /*0064*/ 	.byte	0x00, 0xf0, 0x11, 0x00


	//----- nvinfo : EIATTR_KPARAM_INFO
	.align		4
.L_21:
        /*0068*/ 	.byte	0x04, 0x17
        /*006a*/ 	.short	(.L_23 - .L_22)
.L_22:
        /*006c*/ 	.word	0x00000000
        /*0070*/ 	.short	0x0004
        /*0072*/ 	.short	0x0020
        /*0074*/ 	.byte	0x00, 0xf5, 0x21, 0x00


	//----- nvinfo : EIATTR_KPARAM_INFO
	.align		4
.L_23:
        /*0078*/ 	.byte	0x04, 0x17
        /*007a*/ 	.short	(.L_25 - .L_24)
.L_24:
        /*007c*/ 	.word	0x00000000
        /*0080*/ 	.short	0x0003
        /*0082*/ 	.short	0x0018
        /*0084*/ 	.byte	0x00, 0xf5, 0x21, 0x00


	//----- nvinfo : EIATTR_KPARAM_INFO
	.align		4
.L_25:
        /*0088*/ 	.byte	0x04, 0x17
        /*008a*/ 	.short	(.L_27 - .L_26)
.L_26:
        /*008c*/ 	.word	0x00000000
        /*0090*/ 	.short	0x0002
        /*0092*/ 	.short	0x0010
        /*0094*/ 	.byte	0x00, 0xf5, 0x21, 0x00


	//----- nvinfo : EIATTR_KPARAM_INFO
	.align		4
.L_27:
        /*0098*/ 	.byte	0x04, 0x17
        /*009a*/ 	.short	(.L_29 - .L_28)
.L_28:
        /*009c*/ 	.word	0x00000000
        /*00a0*/ 	.short	0x0001
        /*00a2*/ 	.short	0x0008
        /*00a4*/ 	.byte	0x00, 0xf5, 0x21, 0x00


	//----- nvinfo : EIATTR_KPARAM_INFO
	.align		4
.L_29:
        /*00a8*/ 	.byte	0x04, 0x17
        /*00aa*/ 	.short	(.L_31 - .L_30)
.L_30:
        /*00ac*/ 	.word	0x00000000
        /*00b0*/ 	.short	0x0000
        /*00b2*/ 	.short	0x0000
        /*00b4*/ 	.byte	0x00, 0xf5, 0x21, 0x00


	//----- nvinfo : EIATTR_SPARSE_MMA_MASK
	.align		4
.L_31:
        /*00b8*/ 	.byte	0x03, 0x50
        /*00ba*/ 	.short	0x0000


	//----- nvinfo : EIATTR_MAXREG_COUNT
	.align		4
        /*00bc*/ 	.byte	0x03, 0x1b
        /*00be*/ 	.short	0x00ff


	//----- nvinfo : EIATTR_MERCURY_ISA_VERSION
	.align		4
        /*00c0*/ 	.byte	0x03, 0x5f
        /*00c2*/ 	.short	0x0101


	//----- nvinfo : EIATTR_VRC_CTA_INIT_COUNT
	.align		4
        /*00c4*/ 	.byte	0x02, 0x4a
	.zero		1
	.zero		1


	//----- nvinfo : EIATTR_EXIT_INSTR_OFFSETS
	.align		4
        /*00c8*/ 	.byte	0x04, 0x1c
        /*00ca*/ 	.short	(.L_33 - .L_32)


	//   ....[0]....
.L_32:
        /*00cc*/ 	.word	0x000000b0


	//   ....[1]....
        /*00d0*/ 	.word	0x00001440


	//----- nvinfo : EIATTR_CRS_STACK_SIZE
	.align		4
.L_33:
        /*00d4*/ 	.byte	0x04, 0x1e
        /*00d6*/ 	.short	(.L_35 - .L_34)
.L_34:
        /*00d8*/ 	.word	0x00000000


	//----- nvinfo : EIATTR_CBANK_PARAM_SIZE
	.align		4
.L_35:
        /*00dc*/ 	.byte	0x03, 0x19
        /*00de*/ 	.short	0x0040


	//----- nvinfo : EIATTR_PARAM_CBANK
	.align		4
        /*00e0*/ 	.byte	0x04, 0x0a
        /*00e2*/ 	.short	(.L_37 - .L_36)
	.align		4
.L_36:
        /*00e4*/ 	.word	index@(.nv.constant0._Z33SpatialAdaptiveQuantizationKernelPKfS0_S0_S0_Pfiiiiii)
        /*00e8*/ 	.short	0x0380
        /*00ea*/ 	.short	0x0040


	//----- nvinfo : EIATTR_SW_WAR
	.align		4
.L_37:
        /*00ec*/ 	.byte	0x04, 0x36
        /*00ee*/ 	.short	(.L_39 - .L_38)
.L_38:
        /*00f0*/ 	.word	0x00000008
.L_39:


//--------------------- .nv.callgraph             --------------------------
	.section	.nv.callgraph,"",@"SHT_CUDA_CALLGRAPH"
	.align	4
	.sectionentsize	8
	.align		4
        /*0000*/ 	.word	0x00000000
	.align		4
        /*0004*/ 	.word	0xffffffff
	.align		4
        /*0008*/ 	.word	0x00000000
	.align		4
        /*000c*/ 	.word	0xfffffffe
	.align		4
        /*0010*/ 	.word	0x00000000
	.align		4
        /*0014*/ 	.word	0xfffffffd
	.align		4
        /*0018*/ 	.word	0x00000000
	.align		4
        /*001c*/ 	.word	0xfffffffc


//--------------------- .text._Z33SpatialAdaptiveQuantizationKernelPKfS0_S0_S0_Pfiiiiii --------------------------
	.section	.text._Z33SpatialAdaptiveQuantizationKernelPKfS0_S0_S0_Pfiiiiii,"ax",@progbits
	.align	128
        .global         _Z33SpatialAdaptiveQuantizationKernelPKfS0_S0_S0_Pfiiiiii
        .type           _Z33SpatialAdaptiveQuantizationKernelPKfS0_S0_S0_Pfiiiiii,@function
        .size           _Z33SpatialAdaptiveQuantizationKernelPKfS0_S0_S0_Pfiiiiii,(.L_x_18 - _Z33SpatialAdaptiveQuantizationKernelPKfS0_S0_S0_Pfiiiiii)
        .other          _Z33SpatialAdaptiveQuantizationKernelPKfS0_S0_S0_Pfiiiiii,@"STO_CUDA_ENTRY STV_DEFAULT"
_Z33SpatialAdaptiveQuantizationKernelPKfS0_S0_S0_Pfiiiiii:
.text._Z33SpatialAdaptiveQuantizationKernelPKfS0_S0_S0_Pfiiiiii:
[----:B------:R-:W-:Y:S01]  /*0000*/  LDC R1, c[0x0][0x37c] ;  /* 0x0000df00ff017b82 */ /* 0x000fe20000000800 */
[----:B------:R-:W0:Y:S07]  /*0010*/  S2R R9, SR_TID.X ;  /* 0x0000000000097919 */ /* 0x000e2e0000002100 */
[----:B------:R-:W1:Y:S08]  /*0020*/  LDC.64 R2, c[0x0][0x3a8] ;  /* 0x0000ea00ff027b82 */ /* 0x000e700000000a00 */
[----:B------:R-:W2:Y:S08]  /*0030*/  LDC.64 R4, c[0x0][0x3b0] ;  /* 0x0000ec00ff047b82 */ /* 0x000eb00000000a00 */
[----:B------:R-:W0:Y:S08]  /*0040*/  S2UR UR4, SR_CTAID.X ;  /* 0x00000000000479c3 */ /* 0x000e300000002500 */
[----:B------:R-:W0:Y:S01]  /*0050*/  LDC R12, c[0x0][0x360] ;  /* 0x0000d800ff0c7b82 */ /* 0x000e220000000800 */
[----:B-1----:R-:W-:-:S04]  /*0060*/  IMAD R7, R3, R2, RZ ;  /* 0x0000000203077224 */ /* 0x002fc800078e02ff */
[----:B--2---:R-:W-:-:S04]  /*0070*/  IMAD R0, R7, R4, RZ ;  /* 0x0000000407007224 */ /* 0x004fc800078e02ff */
[----:B------:R-:W-:Y:S02]  /*0080*/  IMAD R7, R0, R5, RZ ;  /* 0x0000000500077224 */ /* 0x000fe400078e02ff */
[----:B0-----:R-:W-:-:S05]  /*0090*/  IMAD R12, R12, UR4, R9 ;  /* 0x000000040c0c7c24 */ /* 0x001fca000f8e0209 */
[----:B------:R-:W-:-:S13]  /*00a0*/  ISETP.GE.AND P0, PT, R12, R7, PT ;  /* 0x000000070c00720c */ /* 0x000fda0003f06270 */
[----:B------:R-:W-:Y:S05]  /*00b0*/  @P0 EXIT ;  /* 0x000000000000094d */ /* 0x000fea0003800000 */
[-C--:B------:R-:W-:Y:S01]  /*00c0*/  IABS R19, R5.reuse ;  /* 0x0000000500137213 */ /* 0x080fe20000000000 */
[----:B------:R-:W0:Y:S01]  /*00d0*/  LDC R0, c[0x0][0x3bc] ;  /* 0x0000ef00ff007b82 */ /* 0x000e220000000800 */
[----:B------:R-:W-:Y:S01]  /*00e0*/  IABS R21, R4 ;  /* 0x0000000400157213 */ /* 0x000fe20000000000 */
[----:B------:R-:W-:Y:S01]  /*00f0*/  IMAD R13, R4, R5, RZ ;  /* 0x00000005040d7224 */ /* 0x000fe200078e02ff */
[----:B------:R-:W1:Y:S01]  /*0100*/  I2F.RP R2, R19 ;  /* 0x0000001300027306 */ /* 0x000e620000209400 */
[----:B------:R-:W2:Y:S02]  /*0110*/  LDCU.64 UR4, c[0x0][0x358] ;  /* 0x00006b00ff0477ac */ /* 0x000ea40008000a00 */
[----:B------:R-:W-:Y:S01]  /*0120*/  IMAD R17, R13, R3, RZ ;  /* 0x000000030d117224 */ /* 0x000fe200078e02ff */
[----:B------:R-:W-:Y:S01]  /*0130*/  IABS R24, R13 ;  /* 0x0000000d00187213 */ /* 0x000fe20000000000 */
[----:B------:R-:W3:Y:S03]  /*0140*/  LDC R15, c[0x0][0x3b8] ;  /* 0x0000ee00ff0f7b82 */ /* 0x000ee60000000800 */
[----:B------:R-:W4:Y:S01]  /*0150*/  I2F.RP R10, R21 ;  /* 0x00000015000a7306 */ /* 0x000f220000209400 */
[----:B------:R-:W-:-:S02]  /*0160*/  IABS R18, R17 ;  /* 0x0000001100127213 */ /* 0x000fc40000000000 */
[----:B------:R-:W-:-:S05]  /*0170*/  ISETP.NE.AND P5, PT, R17, RZ, PT ;  /* 0x000000ff1100720c */ /* 0x000fca0003fa5270 */
[----:B-1----:R-:W1:Y:S01]  /*0180*/  MUFU.RCP R2, R2 ;  /* 0x0000000200027308 */ /* 0x002e620000001000 */
[----:B0-----:R-:W-:-:S07]  /*0190*/  IABS R16, R0 ;  /* 0x0000000000107213 */ /* 0x001fce0000000000 */
[----:B----4-:R-:W-:Y:S01]  /*01a0*/  MUFU.RCP R10, R10 ;  /* 0x0000000a000a7308 */ /* 0x010fe20000001000 */
[----:B---3--:R-:W-:-:S07]  /*01b0*/  IABS R14, R15 ;  /* 0x0000000f000e7213 */ /* 0x008fce0000000000 */
[----:B------:R-:W0:Y:S01]  /*01c0*/  I2F.RP R11, R18 ;  /* 0x00000012000b7306 */ /* 0x000e220000209400 */
[----:B-1----:R-:W-:Y:S01]  /*01d0*/  VIADD R6, R2, 0xffffffe ;  /* 0x0ffffffe02067836 */ /* 0x002fe20000000000 */
[----:B------:R-:W-:-:S06]  /*01e0*/  IABS R2, R12 ;  /* 0x0000000c00027213 */ /* 0x000fcc0000000000 */
[----:B------:R1:W3:Y:S08]  /*01f0*/  F2I.FTZ.U32.TRUNC.NTZ R7, R6 ;  /* 0x0000000600077305 */ /* 0x0002f0000021f000 */
[----:B0-----:R-:W0:Y:S01]  /*0200*/  MUFU.RCP R11, R11 ;  /* 0x0000000b000b7308 */ /* 0x001e220000001000 */
[----:B-1----:R-:W-:Y:S02]  /*0210*/  HFMA2 R6, -RZ, RZ, 0, 0 ;  /* 0x00000000ff067431 */ /* 0x002fe400000001ff */
[----:B---3--:R-:W-:-:S05]  /*0220*/  IMAD.MOV R8, RZ, RZ, -R7 ;  /* 0x000000ffff087224 */ /* 0x008fca00078e0a07 */
[----:B------:R-:W1:Y:S01]  /*0230*/  I2F.RP R22, R14 ;  /* 0x0000000e00167306 */ /* 0x000e620000209400 */
[----:B------:R-:W-:-:S04]  /*0240*/  IMAD R9, R8, R19, RZ ;  /* 0x0000001308097224 */ /* 0x000fc800078e02ff */
[----:B------:R-:W-:-:S03]  /*0250*/  IMAD.HI.U32 R7, R7, R9, R6 ;  /* 0x0000000907077227 */ /* 0x000fc600078e0006 */
[----:B------:R-:W3:Y:S01]  /*0260*/  I2F.RP R9, R16 ;  /* 0x0000001000097306 */ /* 0x000ee20000209400 */
[----:B0-----:R-:W-:Y:S02]  /*0270*/  VIADD R11, R11, 0xffffffe ;  /* 0x0ffffffe0b0b7836 */ /* 0x001fe40000000000 */
[----:B------:R-:W-:Y:S01]  /*0280*/  IMAD.HI.U32 R8, R7, R2, RZ ;  /* 0x0000000207087227 */ /* 0x000fe200078e00ff */
[----:B------:R-:W-:-:S03]  /*0290*/  IADD3 R7, PT, PT, R10, 0xffffffe, RZ ;  /* 0x0ffffffe0a077810 */ /* 0x000fc60007ffe0ff */
[----:B------:R-:W-:Y:S01]  /*02a0*/  IMAD.MOV R6, RZ, RZ, -R8 ;  /* 0x000000ffff067224 */ /* 0x000fe200078e0a08 */
[----:B-1----:R-:W0:Y:S03]  /*02b0*/  MUFU.RCP R22, R22 ;  /* 0x0000001600167308 */ /* 0x002e260000001000 */
[----:B------:R-:W-:-:S05]  /*02c0*/  IMAD R6, R19, R6, R2 ;  /* 0x0000000613067224 */ /* 0x000fca00078e0202 */
[----:B------:R-:W-:Y:S01]  /*02d0*/  ISETP.GT.U32.AND P1, PT, R19, R6, PT ;  /* 0x000000061300720c */ /* 0x000fe20003f24070 */
[----:B------:R-:W1:Y:S08]  /*02e0*/  F2I.FTZ.U32.TRUNC.NTZ R7, R7 ;  /* 0x0000000700077305 */ /* 0x000e70000021f000 */
[----:B---3--:R-:W3:Y:S01]  /*02f0*/  MUFU.RCP R9, R9 ;  /* 0x0000000900097308 */ /* 0x008ee20000001000 */
[----:B0-----:R-:W-:Y:S01]  /*0300*/  VIADD R10, R22, 0xffffffe ;  /* 0x0ffffffe160a7836 */ /* 0x001fe20000000000 */
[----:B------:R-:W-:-:S02]  /*0310*/  IABS R22, R17 ;  /* 0x0000001100167213 */ /* 0x000fc40000000000 */
[----:B------:R-:W-:Y:S02]  /*0320*/  @!P1 IMAD.IADD R6, R6, 0x1, -R19 ;  /* 0x0000000106069824 */ /* 0x000fe400078e0a13 */
[----:B------:R-:W-:Y:S01]  /*0330*/  @!P1 VIADD R8, R8, 0x1 ;  /* 0x0000000108089836 */ /* 0x000fe20000000000 */
[----:B------:R-:W-:Y:S01]  /*0340*/  ISETP.NE.AND P1, PT, R5, RZ, PT ;  /* 0x000000ff0500720c */ /* 0x000fe20003f25270 */
[----:B------:R-:W-:Y:S01]  /*0350*/  IMAD.MOV R25, RZ, RZ, -R22 ;  /* 0x000000ffff197224 */ /* 0x000fe200078e0a16 */
[----:B------:R-:W-:Y:S02]  /*0360*/  ISETP.GE.U32.AND P0, PT, R6, R19, PT ;  /* 0x000000130600720c */ /* 0x000fe40003f06070 */
[----:B------:R-:W-:-:S04]  /*0370*/  LOP3.LUT R6, R12, R5, RZ, 0x3c, !PT ;  /* 0x000000050c067212 */ /* 0x000fc800078e3cff */
[----:B------:R-:W-:Y:S02]  /*0380*/  ISETP.GE.AND P2, PT, R6, RZ, PT ;  /* 0x000000ff0600720c */ /* 0x000fe40003f46270 */
[----:B-1----:R-:W-:Y:S01]  /*0390*/  IADD3 R6, PT, PT, RZ, -R7, RZ ;  /* 0x80000007ff067210 */ /* 0x002fe20007ffe0ff */
[----:B---3--:R-:W-:-:S04]  /*03a0*/  VIADD R9, R9, 0xffffffe ;  /* 0x0ffffffe09097836 */ /* 0x008fc80000000000 */
[----:B------:R-:W-:Y:S02]  /*03b0*/  @P0 VIADD R8, R8, 0x1 ;  /* 0x0000000108080836 */ /* 0x000fe40000000000 */
[----:B------:R-:W-:Y:S01]  /*03c0*/  IMAD R23, R6, R21, RZ ;  /* 0x0000001506177224 */ /* 0x000fe200078e02ff */
[----:B------:R-:W-:Y:S01]  /*03d0*/  MOV R6, RZ ;  /* 0x000000ff00067202 */ /* 0x000fe20000000f00 */
[----:B------:R-:W0:Y:S02]  /*03e0*/  F2I.FTZ.U32.TRUNC.NTZ R9, R9 ;  /* 0x0000000900097305 */ /* 0x000e24000021f000 */
[----:B------:R-:W-:Y:S01]  /*03f0*/  @!P2 IMAD.MOV R8, RZ, RZ, -R8 ;  /* 0x000000ffff08a224 */ /* 0x000fe200078e0a08 */
[----:B------:R-:W-:Y:S01]  /*0400*/  @!P1 LOP3.LUT R8, RZ, R5, RZ, 0x33, !PT ;  /* 0x00000005ff089212 */ /* 0x000fe200078e33ff */
[----:B------:R-:W-:-:S03]  /*0410*/  IMAD.HI.U32 R6, R7, R23, R6 ;  /* 0x0000001707067227 */ /* 0x000fc600078e0006 */
[----:B------:R-:W-:Y:S01]  /*0420*/  IABS R20, R8 ;  /* 0x0000000800147213 */ /* 0x000fe20000000000 */
[----:B------:R-:W1:Y:S01]  /*0430*/  F2I.FTZ.U32.TRUNC.NTZ R7, R11 ;  /* 0x0000000b00077305 */ /* 0x000e62000021f000 */
[----:B------:R-:W-:-:S03]  /*0440*/  ISETP.GE.AND P2, PT, R8, RZ, PT ;  /* 0x000000ff0800720c */ /* 0x000fc60003f46270 */
[----:B------:R-:W-:-:S04]  /*0450*/  IMAD.HI.U32 R6, R6, R20, RZ ;  /* 0x0000001406067227 */ /* 0x000fc800078e00ff */
[----:B------:R-:W-:Y:S01]  /*0460*/  IMAD.MOV R6, RZ, RZ, -R6 ;  /* 0x000000ffff067224 */ /* 0x000fe200078e0a06 */
[----:B------:R3:W4:Y:S01]  /*0470*/  F2I.FTZ.U32.TRUNC.NTZ R11, R10 ;  /* 0x0000000a000b7305 */ /* 0x000722000021f000 */
[----:B0-----:R-:W-:Y:S02]  /*0480*/  IMAD.MOV R27, RZ, RZ, -R9 ;  /* 0x000000ffff1b7224 */ /* 0x001fe400078e0a09 */
[----:B------:R-:W-:Y:S02]  /*0490*/  IMAD R20, R21, R6, R20 ;  /* 0x0000000615147224 */ /* 0x000fe400078e0214 */
[----:B------:R-:W-:Y:S01]  /*04a0*/  IMAD.MOV.U32 R6, RZ, RZ, RZ ;  /* 0x000000ffff067224 */ /* 0x000fe200078e00ff */
[----:B-1----:R-:W-:Y:S01]  /*04b0*/  IADD3 R23, PT, PT, RZ, -R7, RZ ;  /* 0x80000007ff177210 */ /* 0x002fe20007ffe0ff */
[----:B------:R-:W-:Y:S01]  /*04c0*/  IMAD R27, R27, R16, RZ ;  /* 0x000000101b1b7224 */ /* 0x000fe200078e02ff */
[----:B------:R-:W-:Y:S01]  /*04d0*/  ISETP.GT.U32.AND P0, PT, R21, R20, PT ;  /* 0x000000141500720c */ /* 0x000fe20003f04070 */
[----:B---3--:R-:W-:-:S02]  /*04e0*/  IMAD.MOV.U32 R10, RZ, RZ, RZ ;  /* 0x000000ffff0a7224 */ /* 0x008fc400078e00ff */
[----:B------:R-:W-:-:S04]  /*04f0*/  IMAD R23, R23, R18, RZ ;  /* 0x0000001217177224 */ /* 0x000fc800078e02ff */
[----:B------:R-:W-:Y:S01]  /*0500*/  IMAD.HI.U32 R7, R7, R23, R6 ;  /* 0x0000001707077227 */ /* 0x000fe200078e0006 */
[----:B------:R-:W-:-:S03]  /*0510*/  IADD3 R6, PT, PT, -R8, RZ, RZ ;  /* 0x000000ff08067210 */ /* 0x000fc60007ffe1ff */
[----:B------:R-:W-:Y:S02]  /*0520*/  IMAD.MOV.U32 R8, RZ, RZ, RZ ;  /* 0x000000ffff087224 */ /* 0x000fe400078e00ff */
[----:B------:R-:W-:Y:S01]  /*0530*/  @!P0 IADD3 R20, PT, PT, R20, -R21, RZ ;  /* 0x8000001514148210 */ /* 0x000fe20007ffe0ff */
[----:B------:R-:W-:Y:S01]  /*0540*/  IMAD.HI.U32 R23, R7, R2, RZ ;  /* 0x0000000207177227 */ /* 0x000fe200078e00ff */
[----:B------:R-:W-:Y:S02]  /*0550*/  ISETP.NE.AND P0, PT, R4, RZ, PT ;  /* 0x000000ff0400720c */ /* 0x000fe40003f05270 */
[----:B------:R-:W-:Y:S01]  /*0560*/  ISETP.GT.U32.AND P1, PT, R21, R20, PT ;  /* 0x000000141500720c */ /* 0x000fe20003f24070 */
[----:B------:R-:W-:Y:S01]  /*0570*/  IMAD R7, R5, R6, R12 ;  /* 0x0000000605077224 */ /* 0x000fe200078e020c */
[----:B------:R-:W-:Y:S01]  /*0580*/  LOP3.LUT R6, R12, R17, RZ, 0x3c, !PT ;  /* 0x000000110c067212 */ /* 0x000fe200078e3cff */
[----:B------:R-:W-:Y:S01]  /*0590*/  IMAD R25, R23, R25, R2 ;  /* 0x0000001917197224 */ /* 0x000fe200078e0202 */
[----:B------:R-:W-:Y:S01]  /*05a0*/  LOP3.LUT R5, R5, R0, RZ, 0x3c, !PT ;  /* 0x0000000005057212 */ /* 0x000fe200078e3cff */
[----:B----4-:R-:W-:-:S02]  /*05b0*/  IMAD.MOV R29, RZ, RZ, -R11 ;  /* 0x000000ffff1d7224 */ /* 0x010fc400078e0a0b */
[----:B------:R-:W-:Y:S01]  /*05c0*/  IMAD.HI.U32 R8, R9, R27, R8 ;  /* 0x0000001b09087227 */ /* 0x000fe200078e0008 */
[----:B------:R-:W-:Y:S02]  /*05d0*/  IABS R27, R7 ;  /* 0x00000007001b7213 */ /* 0x000fe40000000000 */
[----:B------:R-:W-:Y:S01]  /*05e0*/  ISETP.GT.U32.AND P3, PT, R18, R25, PT ;  /* 0x000000191200720c */ /* 0x000fe20003f64070 */
[----:B------:R-:W-:Y:S01]  /*05f0*/  IMAD R9, R29, R14, RZ ;  /* 0x0000000e1d097224 */ /* 0x000fe200078e02ff */
[----:B------:R-:W-:Y:S02]  /*0600*/  LOP3.LUT R7, R7, R0, RZ, 0x3c, !PT ;  /* 0x0000000007077212 */ /* 0x000fe400078e3cff */
[----:B------:R-:W-:Y:S01]  /*0610*/  @!P1 IADD3 R20, PT, PT, R20, -R21, RZ ;  /* 0x8000001514149210 */ /* 0x000fe20007ffe0ff */
[----:B------:R-:W-:-:S04]  /*0620*/  IMAD.HI.U32 R10, R11, R9, R10 ;  /* 0x000000090b0a7227 */ /* 0x000fc800078e000a */
[----:B------:R-:W-:Y:S01]  /*0630*/  @!P2 IMAD.MOV R20, RZ, RZ, -R20 ;  /* 0x000000ffff14a224 */ /* 0x000fe200078e0a14 */
[----:B------:R-:W-:Y:S01]  /*0640*/  @!P0 LOP3.LUT R20, RZ, R4, RZ, 0x33, !PT ;  /* 0x00000004ff148212 */ /* 0x000fe200078e33ff */
[----:B------:R-:W-:Y:S01]  /*0650*/  IMAD.HI.U32 R9, R8, R27, RZ ;  /* 0x0000001b08097227 */ /* 0x000fe200078e00ff */
[----:B------:R-:W-:Y:S02]  /*0660*/  ISETP.GE.AND P2, PT, R6, RZ, PT ;  /* 0x000000ff0600720c */ /* 0x000fe40003f46270 */
[----:B------:R-:W-:Y:S01]  /*0670*/  IABS R29, R20 ;  /* 0x00000014001d7213 */ /* 0x000fe20000000000 */
[----:B------:R-:W-:Y:S01]  /*0680*/  IMAD.HI.U32 R8, R8, R19, RZ ;  /* 0x0000001308087227 */ /* 0x000fe200078e00ff */
[----:B------:R-:W-:Y:S02]  /*0690*/  IADD3 R11, PT, PT, -R9, RZ, RZ ;  /* 0x000000ff090b7210 */ /* 0x000fe40007ffe1ff */
[----:B------:R-:W-:Y:S01]  /*06a0*/  @!P3 IADD3 R23, PT, PT, R23, 0x1, RZ ;  /* 0x000000011717b810 */ /* 0x000fe20007ffe0ff */
[----:B------:R-:W-:Y:S01]  /*06b0*/  @!P3 IMAD.IADD R25, R25, 0x1, -R18 ;  /* 0x000000011919b824 */ /* 0x000fe200078e0a12 */
[----:B------:R-:W-:Y:S01]  /*06c0*/  LOP3.LUT R4, R4, R15, RZ, 0x3c, !PT ;  /* 0x0000000f04047212 */ /* 0x000fe200078e3cff */
[----:B------:R-:W-:Y:S01]  /*06d0*/  IMAD.HI.U32 R6, R10, R21, RZ ;  /* 0x000000150a067227 */ /* 0x000fe200078e00ff */
[----:B------:R-:W-:-:S02]  /*06e0*/  LOP3.LUT R20, R20, R15, RZ, 0x3c, !PT ;  /* 0x0000000f14147212 */ /* 0x000fc400078e3cff */
[----:B------:R-:W-:Y:S01]  /*06f0*/  ISETP.GE.U32.AND P1, PT, R25, R18, PT ;  /* 0x000000121900720c */ /* 0x000fe20003f26070 */
[----:B------:R-:W-:Y:S01]  /*0700*/  IMAD R27, R16, R11, R27 ;  /* 0x0000000b101b7224 */ /* 0x000fe200078e021b */
[----:B------:R-:W-:Y:S01]  /*0710*/  IADD3 R22, PT, PT, -R6, RZ, RZ ;  /* 0x000000ff06167210 */ /* 0x000fe20007ffe1ff */
[----:B------:R-:W-:-:S03]  /*0720*/  IMAD.HI.U32 R10, R10, R29, RZ ;  /* 0x0000001d0a0a7227 */ /* 0x000fc600078e00ff */
[C---:B------:R-:W-:Y:S01]  /*0730*/  ISETP.GT.U32.AND P0, PT, R16.reuse, R27, PT ;  /* 0x0000001b1000720c */ /* 0x040fe20003f04070 */
[----:B------:R-:W-:Y:S02]  /*0740*/  IMAD.MOV R11, RZ, RZ, -R8 ;  /* 0x000000ffff0b7224 */ /* 0x000fe400078e0a08 */
[----:B------:R-:W-:Y:S02]  /*0750*/  IMAD.MOV R18, RZ, RZ, -R10 ;  /* 0x000000ffff127224 */ /* 0x000fe400078e0a0a */
[----:B------:R-:W-:Y:S02]  /*0760*/  IMAD R19, R16, R11, R19 ;  /* 0x0000000b10137224 */ /* 0x000fe400078e0213 */
[----:B------:R-:W-:Y:S02]  /*0770*/  IMAD.MOV.U32 R11, RZ, RZ, R24 ;  /* 0x000000ffff0b7224 */ /* 0x000fe400078e0018 */
[----:B------:R-:W-:Y:S01]  /*0780*/  IMAD R29, R14, R18, R29 ;  /* 0x000000120e1d7224 */ /* 0x000fe200078e021d */
[----:B------:R-:W-:Y:S01]  /*0790*/  ISETP.GT.U32.AND P6, PT, R16, R19, PT ;  /* 0x000000131000720c */ /* 0x000fe20003fc4070 */
[----:B------:R-:W0:Y:S01]  /*07a0*/  I2F.RP R18, R11 ;  /* 0x0000000b00127306 */ /* 0x000e220000209400 */
[C---:B------:R-:W-:Y:S01]  /*07b0*/  IMAD R21, R14.reuse, R22, R21 ;  /* 0x000000160e157224 */ /* 0x040fe200078e0215 */
[----:B------:R-:W-:Y:S01]  /*07c0*/  @!P0 IADD3 R9, PT, PT, R9, 0x1, RZ ;  /* 0x0000000109098810 */ /* 0x000fe20007ffe0ff */
[----:B------:R-:W-:Y:S01]  /*07d0*/  @P1 VIADD R23, R23, 0x1 ;  /* 0x0000000117171836 */ /* 0x000fe20000000000 */
[C---:B------:R-:W-:Y:S01]  /*07e0*/  ISETP.GT.U32.AND P1, PT, R14.reuse, R29, PT ;  /* 0x0000001d0e00720c */ /* 0x040fe20003f24070 */
[----:B------:R-:W-:Y:S01]  /*07f0*/  @!P0 IMAD.IADD R27, R27, 0x1, -R16 ;  /* 0x000000011b1b8824 */ /* 0x000fe200078e0a10 */
[----:B------:R-:W-:-:S02]  /*0800*/  ISETP.GT.U32.AND P3, PT, R14, R21, PT ;  /* 0x000000150e00720c */ /* 0x000fc40003f64070 */
[----:B------:R-:W-:Y:S02]  /*0810*/  @!P2 IADD3 R23, PT, PT, -R23, RZ, RZ ;  /* 0x000000ff1717a210 */ /* 0x000fe40007ffe1ff */
[-C--:B------:R-:W-:Y:S02]  /*0820*/  ISETP.GE.U32.AND P4, PT, R27, R16.reuse, PT ;  /* 0x000000101b00720c */ /* 0x080fe40003f86070 */
[----:B------:R-:W-:Y:S01]  /*0830*/  @!P6 IMAD.IADD R19, R19, 0x1, -R16 ;  /* 0x000000011313e824 */ /* 0x000fe200078e0a10 */
[----:B------:R-:W-:Y:S01]  /*0840*/  @!P5 LOP3.LUT R23, RZ, R17, RZ, 0x33, !PT ;  /* 0x00000011ff17d212 */ /* 0x000fe200078e33ff */
[----:B0-----:R-:W0:Y:S01]  /*0850*/  MUFU.RCP R18, R18 ;  /* 0x0000001200127308 */ /* 0x001e220000001000 */
[----:B------:R-:W-:Y:S02]  /*0860*/  @!P6 IADD3 R8, PT, PT, R8, 0x1, RZ ;  /* 0x000000010808e810 */ /* 0x000fe40007ffe0ff */
[--C-:B------:R-:W-:Y:S01]  /*0870*/  @!P1 IMAD.IADD R29, R29, 0x1, -R14.reuse ;  /* 0x000000011d1d9824 */ /* 0x100fe200078e0a0e */
[----:B------:R-:W-:Y:S01]  /*0880*/  ISETP.GE.U32.AND P5, PT, R19, R16, PT ;  /* 0x000000101300720c */ /* 0x000fe20003fa6070 */
[----:B------:R-:W-:Y:S01]  /*0890*/  @!P3 IMAD.IADD R21, R21, 0x1, -R14 ;  /* 0x000000011515b824 */ /* 0x000fe200078e0a0e */
[----:B------:R-:W-:Y:S01]  /*08a0*/  ISETP.GE.AND P6, PT, R7, RZ, PT ;  /* 0x000000ff0700720c */ /* 0x000fe20003fc6270 */
[----:B------:R-:W-:Y:S01]  /*08b0*/  @!P1 VIADD R10, R10, 0x1 ;  /* 0x000000010a0a9836 */ /* 0x000fe20000000000 */
[----:B------:R-:W-:Y:S01]  /*08c0*/  ISETP.GE.AND P1, PT, R20, RZ, PT ;  /* 0x000000ff1400720c */ /* 0x000fe20003f26270 */
[----:B------:R-:W-:Y:S01]  /*08d0*/  @P4 VIADD R9, R9, 0x1 ;  /* 0x0000000109094836 */ /* 0x000fe20000000000 */
[----:B------:R-:W-:-:S02]  /*08e0*/  ISETP.GE.U32.AND P4, PT, R29, R14, PT ;  /* 0x0000000e1d00720c */ /* 0x000fc40003f86070 */
[----:B------:R-:W-:Y:S02]  /*08f0*/  ISETP.GE.U32.AND P0, PT, R21, R14, PT ;  /* 0x0000000e1500720c */ /* 0x000fe40003f06070 */
[----:B------:R-:W-:Y:S02]  /*0900*/  ISETP.GE.AND P2, PT, R5, RZ, PT ;  /* 0x000000ff0500720c */ /* 0x000fe40003f46270 */
[----:B------:R-:W-:Y:S01]  /*0910*/  @!P3 IADD3 R6, PT, PT, R6, 0x1, RZ ;  /* 0x000000010606b810 */ /* 0x000fe20007ffe0ff */
[----:B------:R-:W-:Y:S01]  /*0920*/  @P5 VIADD R8, R8, 0x1 ;  /* 0x0000000108085836 */ /* 0x000fe20000000000 */
[----:B------:R-:W-:Y:S01]  /*0930*/  ISETP.GE.AND P5, PT, R4, RZ, PT ;  /* 0x000000ff0400720c */ /* 0x000fe20003fa6270 */
[----:B0-----:R-:W-:Y:S01]  /*0940*/  VIADD R18, R18, 0xffffffe ;  /* 0x0ffffffe12127836 */ /* 0x001fe20000000000 */
[----:B------:R-:W-:Y:S01]  /*0950*/  ISETP.NE.AND P3, PT, R0, RZ, PT ;  /* 0x000000ff0000720c */ /* 0x000fe20003f65270 */
[----:B------:R-:W-:Y:S01]  /*0960*/  @!P6 IMAD.MOV R9, RZ, RZ, -R9 ;  /* 0x000000ffff09e224 */ /* 0x000fe200078e0a09 */
[----:B------:R-:W0:Y:S01]  /*0970*/  LDC.64 R4, c[0x0][0x388] ;  /* 0x0000e200ff047b82 */ /* 0x000e220000000a00 */
[----:B------:R-:W1:Y:S01]  /*0980*/  F2I.FTZ.U32.TRUNC.NTZ R7, R18 ;  /* 0x0000001200077305 */ /* 0x000e62000021f000 */
[----:B------:R-:W-:Y:S01]  /*0990*/  @P4 IADD3 R10, PT, PT, R10, 0x1, RZ ;  /* 0x000000010a0a4810 */ /* 0x000fe20007ffe0ff */
[----:B------:R-:W-:Y:S01]  /*09a0*/  @P0 VIADD R6, R6, 0x1 ;  /* 0x0000000106060836 */ /* 0x000fe20000000000 */
[----:B------:R-:W-:-:S02]  /*09b0*/  ISETP.NE.AND P0, PT, R15, RZ, PT ;  /* 0x000000ff0f00720c */ /* 0x000fc40003f05270 */
[----:B------:R-:W-:Y:S01]  /*09c0*/  LOP3.LUT R0, RZ, R0, RZ, 0x33, !PT ;  /* 0x00000000ff007212 */ /* 0x000fe200078e33ff */
[----:B------:R-:W-:Y:S01]  /*09d0*/  @!P1 IMAD.MOV R10, RZ, RZ, -R10 ;  /* 0x000000ffff0a9224 */ /* 0x000fe200078e0a0a */
[----:B------:R-:W-:Y:S01]  /*09e0*/  LOP3.LUT R15, RZ, R15, RZ, 0x33, !PT ;  /* 0x0000000fff0f7212 */ /* 0x000fe200078e33ff */
[----:B------:R-:W-:Y:S01]  /*09f0*/  @!P5 IMAD.MOV R6, RZ, RZ, -R6 ;  /* 0x000000ffff06d224 */ /* 0x000fe200078e0a06 */
[----:B------:R-:W-:Y:S02]  /*0a00*/  @!P2 IADD3 R8, PT, PT, -R8, RZ, RZ ;  /* 0x000000ff0808a210 */ /* 0x000fe40007ffe1ff */
[C---:B------:R-:W-:Y:S02]  /*0a10*/  SEL R10, R15.reuse, R10, !P0 ;  /* 0x0000000a0f0a7207 */ /* 0x040fe40004000000 */
[----:B------:R-:W-:Y:S02]  /*0a20*/  SEL R6, R15, R6, !P0 ;  /* 0x000000060f067207 */ /* 0x000fe40004000000 */
[----:B------:R-:W-:-:S02]  /*0a30*/  SEL R8, R0, R8, !P3 ;  /* 0x0000000800087207 */ /* 0x000fc40005800000 */
[----:B------:R-:W-:Y:S01]  /*0a40*/  SEL R9, R0, R9, !P3 ;  /* 0x0000000900097207 */ /* 0x000fe20005800000 */
[----:B-1----:R-:W-:Y:S01]  /*0a50*/  IMAD.MOV R0, RZ, RZ, -R7 ;  /* 0x000000ffff007224 */ /* 0x002fe200078e0a07 */
[----:B------:R-:W-:Y:S01]  /*0a60*/  IABS R14, R3 ;  /* 0x00000003000e7213 */ /* 0x000fe20000000000 */
[----:B------:R-:W-:-:S03]  /*0a70*/  IMAD R6, R23, R6, R10 ;  /* 0x0000000617067224 */ /* 0x000fc600078e020a */
[----:B------:R-:W-:Y:S01]  /*0a80*/  MOV R10, R0 ;  /* 0x00000000000a7202 */ /* 0x000fe20000000f00 */
[----:B------:R-:W-:Y:S02]  /*0a90*/  IMAD R9, R8, R6, R9 ;  /* 0x0000000608097224 */ /* 0x000fe400078e0209 */
[----:B------:R-:W-:Y:S02]  /*0aa0*/  IMAD.MOV.U32 R6, RZ, RZ, RZ ;  /* 0x000000ffff067224 */ /* 0x000fe400078e00ff */
[----:B------:R-:W-:Y:S01]  /*0ab0*/  IMAD R15, R10, R11, RZ ;  /* 0x0000000b0a0f7224 */ /* 0x000fe200078e02ff */
[----:B------:R-:W-:Y:S01]  /*0ac0*/  IABS R10, R13 ;  /* 0x0000000d000a7213 */ /* 0x000fe20000000000 */
[----:B------:R-:W-:Y:S02]  /*0ad0*/  IMAD.MOV.U32 R0, RZ, RZ, R14 ;  /* 0x000000ffff007224 */ /* 0x000fe400078e000e */
[----:B------:R-:W-:Y:S01]  /*0ae0*/  IMAD.HI.U32 R7, R7, R15, R6 ;  /* 0x0000000f07077227 */ /* 0x000fe200078e0006 */
[----:B------:R-:W-:Y:S01]  /*0af0*/  IADD3 R6, PT, PT, RZ, -R10, RZ ;  /* 0x8000000aff067210 */ /* 0x000fe20007ffe0ff */
[----:B------:R-:W1:Y:S02]  /*0b00*/  I2F.RP R8, R0 ;  /* 0x0000000000087306 */ /* 0x000e640000209400 */
[----:B0-----:R-:W-:-:S04]  /*0b10*/  IMAD.WIDE R4, R9, 0x4, R4 ;  /* 0x0000000409047825 */ /* 0x001fc800078e0204 */
[----:B------:R-:W-:Y:S02]  /*0b20*/  IMAD.HI.U32 R9, R7, R2, RZ ;  /* 0x0000000207097227 */ /* 0x000fe400078e00ff */
[----:B--2---:R0:W2:Y:S02]  /*0b30*/  LDG.E.CONSTANT R4, desc[UR4][R4.64] ;  /* 0x0000000404047981 */ /* 0x0040a4000c1e9900 */
[----:B------:R-:W-:-:S05]  /*0b40*/  IMAD R2, R9, R6, R2 ;  /* 0x0000000609027224 */ /* 0x000fca00078e0202 */
[----:B------:R-:W-:Y:S01]  /*0b50*/  ISETP.GT.U32.AND P1, PT, R11, R2, PT ;  /* 0x000000020b00720c */ /* 0x000fe20003f24070 */
[----:B-1----:R-:W1:-:S12]  /*0b60*/  MUFU.RCP R8, R8 ;  /* 0x0000000800087308 */ /* 0x002e580000001000 */
[----:B------:R-:W-:Y:S01]  /*0b70*/  @!P1 IMAD.IADD R2, R2, 0x1, -R11 ;  /* 0x0000000102029824 */ /* 0x000fe200078e0a0b */
[----:B------:R-:W-:Y:S02]  /*0b80*/  @!P1 IADD3 R9, PT, PT, R9, 0x1, RZ ;  /* 0x0000000109099810 */ /* 0x000fe40007ffe0ff */
[----:B------:R-:W-:Y:S02]  /*0b90*/  ISETP.NE.AND P1, PT, R13, RZ, PT ;  /* 0x000000ff0d00720c */ /* 0x000fe40003f25270 */
[----:B------:R-:W-:Y:S01]  /*0ba0*/  ISETP.GE.U32.AND P0, PT, R2, R11, PT ;  /* 0x0000000b0200720c */ /* 0x000fe20003f06070 */
[----:B-1----:R-:W-:Y:S01]  /*0bb0*/  VIADD R6, R8, 0xffffffe ;  /* 0x0ffffffe08067836 */ /* 0x002fe20000000000 */
[----:B------:R-:W-:-:S03]  /*0bc0*/  LOP3.LUT R2, R12, R13, RZ, 0x3c, !PT ;  /* 0x0000000d0c027212 */ /* 0x000fc600078e3cff */
[----:B------:R1:W0:Y:S01]  /*0bd0*/  F2I.FTZ.U32.TRUNC.NTZ R7, R6 ;  /* 0x0000000600077305 */ /* 0x000222000021f000 */
[----:B------:R-:W-:-:S07]  /*0be0*/  ISETP.GE.AND P2, PT, R2, RZ, PT ;  /* 0x000000ff0200720c */ /* 0x000fce0003f46270 */
[----:B------:R-:W-:Y:S02]  /*0bf0*/  @P0 VIADD R9, R9, 0x1 ;  /* 0x0000000109090836 */ /* 0x000fe40000000000 */
[----:B-1----:R-:W-:Y:S02]  /*0c00*/  IMAD.MOV.U32 R6, RZ, RZ, RZ ;  /* 0x000000ffff067224 */ /* 0x002fe400078e00ff */
[----:B------:R-:W-:Y:S01]  /*0c10*/  IMAD.MOV.U32 R2, RZ, RZ, R9 ;  /* 0x000000ffff027224 */ /* 0x000fe200078e0009 */
[----:B0-----:R-:W-:-:S03]  /*0c20*/  IADD3 R5, PT, PT, RZ, -R7, RZ ;  /* 0x80000007ff057210 */ /* 0x001fc60007ffe0ff */
[----:B------:R-:W-:Y:S01]  /*0c30*/  @!P2 IMAD.MOV R2, RZ, RZ, -R2 ;  /* 0x000000ffff02a224 */ /* 0x000fe200078e0a02 */
[----:B------:R-:W-:Y:S01]  /*0c40*/  @!P1 LOP3.LUT R2, RZ, R13, RZ, 0x33, !PT ;  /* 0x0000000dff029212 */ /* 0x000fe200078e33ff */
[----:B------:R-:W-:-:S03]  /*0c50*/  IMAD R5, R5, R0, RZ ;  /* 0x0000000005057224 */ /* 0x000fc600078e02ff */
[----:B------:R-:W-:Y:S02]  /*0c60*/  IABS R8, R2 ;  /* 0x0000000200087213 */ /* 0x000fe40000000000 */
[----:B------:R-:W-:Y:S01]  /*0c70*/  ISETP.GE.AND P2, PT, R2, RZ, PT ;  /* 0x000000ff0200720c */ /* 0x000fe20003f46270 */
[----:B------:R-:W-:Y:S01]  /*0c80*/  IMAD.HI.U32 R6, R7, R5, R6 ;  /* 0x0000000507067227 */ /* 0x000fe200078e0006 */
[----:B------:R-:W-:Y:S02]  /*0c90*/  MOV R5, R8 ;  /* 0x0000000800057202 */ /* 0x000fe40000000f00 */
[----:B------:R-:W0:Y:S03]  /*0ca0*/  LDC.64 R8, c[0x0][0x398] ;  /* 0x0000e600ff087b82 */ /* 0x000e260000000a00 */
[----:B------:R-:W-:-:S04]  /*0cb0*/  IMAD.HI.U32 R6, R6, R5, RZ ;  /* 0x0000000506067227 */ /* 0x000fc800078e00ff */
[----:B------:R-:W-:-:S04]  /*0cc0*/  IMAD.MOV R6, RZ, RZ, -R6 ;  /* 0x000000ffff067224 */ /* 0x000fc800078e0a06 */
[C---:B------:R-:W-:Y:S02]  /*0cd0*/  IMAD R5, R0.reuse, R6, R5 ;  /* 0x0000000600057224 */ /* 0x040fe400078e0205 */
[----:B------:R-:W1:Y:S03]  /*0ce0*/  LDC.64 R6, c[0x0][0x390] ;  /* 0x0000e400ff067b82 */ /* 0x000e660000000a00 */
[----:B------:R-:W-:-:S13]  /*0cf0*/  ISETP.GT.U32.AND P0, PT, R0, R5, PT ;  /* 0x000000050000720c */ /* 0x000fda0003f04070 */
[----:B------:R-:W-:Y:S01]  /*0d00*/  @!P0 IMAD.IADD R5, R5, 0x1, -R0 ;  /* 0x0000000105058824 */ /* 0x000fe200078e0a00 */
[----:B------:R-:W-:-:S04]  /*0d10*/  ISETP.NE.AND P0, PT, R3, RZ, PT ;  /* 0x000000ff0300720c */ /* 0x000fc80003f05270 */
[----:B------:R-:W-:-:S13]  /*0d20*/  ISETP.GT.U32.AND P1, PT, R0, R5, PT ;  /* 0x000000050000720c */ /* 0x000fda0003f24070 */
[----:B------:R-:W-:-:S05]  /*0d30*/  @!P1 IADD3 R5, PT, PT, R5, -R0, RZ ;  /* 0x8000000005059210 */ /* 0x000fca0007ffe0ff */
[----:B------:R-:W-:Y:S01]  /*0d40*/  @!P2 IMAD.MOV R5, RZ, RZ, -R5 ;  /* 0x000000ffff05a224 */ /* 0x000fe200078e0a05 */
[----:B------:R-:W-:-:S05]  /*0d50*/  @!P0 LOP3.LUT R5, RZ, R3, RZ, 0x33, !PT ;  /* 0x00000003ff058212 */ /* 0x000fca00078e33ff */
[----:B-1----:R-:W-:-:S04]  /*0d60*/  IMAD.WIDE R6, R5, 0x4, R6 ;  /* 0x0000000405067825 */ /* 0x002fc800078e0206 */
[----:B0-----:R-:W-:Y:S01]  /*0d70*/  IMAD.WIDE R8, R5, 0x4, R8 ;  /* 0x0000000405087825 */ /* 0x001fe200078e0208 */
[----:B------:R0:W3:Y:S04]  /*0d80*/  LDG.E.CONSTANT R0, desc[UR4][R6.64] ;  /* 0x0000000406007981 */ /* 0x0000e8000c1e9900 */
[----:B------:R1:W3:Y:S01]  /*0d90*/  LDG.E.CONSTANT R3, desc[UR4][R8.64] ;  /* 0x0000000408037981 */ /* 0x0002e2000c1e9900 */
[----:B------:R-:W-:Y:S01]  /*0da0*/  FFMA R2, RZ, 1.4426950216293334961, RZ ;  /* 0x3fb8aa3bff027823 */ /* 0x000fe200000000ff */
[----:B------:R-:W-:Y:S01]  /*0db0*/  HFMA2 R11, -RZ, RZ, 0.64013671875, -15.109375 ;  /* 0x391fcb8eff0b7431 */ /* 0x000fe200000001ff */
[----:B------:R-:W-:Y:S02]  /*0dc0*/  BSSY.RECONVERGENT B0, `(.L_x_0) ;  /* 0x0000035000007945 */ /* 0x000fe40003800200 */
[----:B------:R-:W-:-:S04]  /*0dd0*/  FADD R2, RZ, R2 ;  /* 0x00000002ff027221 */ /* 0x000fc80000000000 */
[----:B------:R-:W-:-:S04]  /*0de0*/  FFMA R2, RZ, RZ, R2 ;  /* 0x000000ffff027223 */ /* 0x000fc80000000002 */
[----:B------:R-:W-:-:S04]  /*0df0*/  FFMA R2, RZ, RZ, R2 ;  /* 0x000000ffff027223 */ /* 0x000fc80000000002 */
[----:B0-----:R-:W-:-:S04]  /*0e00*/  FADD R6, R2, 1 ;  /* 0x3f80000002067421 */ /* 0x001fc80000000000 */
[----:B------:R-:W-:-:S04]  /*0e10*/  FADD R7, R6, -1 ;  /* 0xbf80000006077421 */ /* 0x000fc80000000000 */
[----:B------:R-:W-:Y:S01]  /*0e20*/  FADD R2, R2, -R7 ;  /* 0x8000000702027221 */ /* 0x000fe20000000000 */
[----:B--2---:R-:W-:-:S06]  /*0e30*/  FADD R4, R4, 0.5 ;  /* 0x3f00000004047421 */ /* 0x004fcc0000000000 */
[----:B------:R-:W0:Y:S02]  /*0e40*/  F2I.TRUNC.NTZ R4, R4 ;  /* 0x0000000400047305 */ /* 0x000e24000020f100 */
[----:B0-----:R-:W-:-:S04]  /*0e50*/  VIMNMX R5, PT, PT, R4, 0x2, !PT ;  /* 0x0000000204057848 */ /* 0x001fc80007fe0100 */
[----:B------:R-:W-:-:S05]  /*0e60*/  VIMNMX R5, PT, PT, R5, 0x8, PT ;  /* 0x0000000805057848 */ /* 0x000fca0003fe0100 */
[----:B------:R-:W-:-:S05]  /*0e70*/  VIADD R5, R5, 0xffffffff ;  /* 0xffffffff05057836 */ /* 0x000fca0000000000 */
[----:B------:R-:W-:-:S04]  /*0e80*/  I2FP.F32.U32 R5, R5 ;  /* 0x0000000500057245 */ /* 0x000fc80000201000 */
[C---:B------:R-:W-:Y:S01]  /*0e90*/  FSETP.NAN.AND P1, PT, |R5|.reuse, |R5|, PT ;  /* 0x400000050500720b */ /* 0x040fe20003f28200 */
[----:B-1----:R-:W-:-:S04]  /*0ea0*/  FMUL R8, R5, R6 ;  /* 0x0000000605087220 */ /* 0x002fc80000400000 */
[----:B------:R-:W0:Y:S01]  /*0eb0*/  FRND R9, R8 ;  /* 0x0000000800097307 */ /* 0x000e220000201000 */
[----:B------:R-:W-:Y:S01]  /*0ec0*/  FFMA R7, R5, R6, -R8 ;  /* 0x0000000605077223 */ /* 0x000fe20000000808 */
[----:B------:R-:W-:-:S03]  /*0ed0*/  FSETP.GEU.AND P2, PT, R8, RZ, PT ;  /* 0x000000ff0800720b */ /* 0x000fc60003f4e000 */
[----:B------:R-:W-:-:S03]  /*0ee0*/  FFMA R2, R5, R2, R7 ;  /* 0x0000000205027223 */ /* 0x000fc60000000007 */
[----:B------:R-:W1:Y:S01]  /*0ef0*/  F2I.NTZ R4, R8 ;  /* 0x0000000800047305 */ /* 0x000e620000203100 */
[----:B0-----:R-:W-:Y:S01]  /*0f00*/  FADD R7, R8, -R9 ;  /* 0x8000000908077221 */ /* 0x001fe20000000000 */
[----:B------:R-:W-:-:S03]  /*0f10*/  FSETP.GT.AND P0, PT, R9, RZ, PT ;  /* 0x000000ff0900720b */ /* 0x000fc60003f04000 */
[----:B------:R-:W-:Y:S01]  /*0f20*/  FADD R2, R2, R7 ;  /* 0x0000000702027221 */ /* 0x000fe20000000000 */
[----:B------:R-:W-:Y:S02]  /*0f30*/  SEL R9, RZ, 0x83000000, P0 ;  /* 0x83000000ff097807 */ /* 0x000fe40000000000 */
[----:B------:R-:W-:Y:S01]  /*0f40*/  FSETP.GT.AND P0, PT, |R8|, 152, PT ;  /* 0x431800000800780b */ /* 0x000fe20003f04200 */
[----:B------:R-:W-:-:S04]  /*0f50*/  FFMA R7, R2, R11, 0.0013391353422775864601 ;  /* 0x3aaf85ed02077423 */ /* 0x000fc8000000000b */
[----:B------:R-:W-:-:S04]  /*0f60*/  FFMA R7, R2, R7, 0.0096188392490148544312 ;  /* 0x3c1d985602077423 */ /* 0x000fc80000000007 */
[----:B------:R-:W-:-:S04]  /*0f70*/  FFMA R7, R2, R7, 0.055503588169813156128 ;  /* 0x3d6357bb02077423 */ /* 0x000fc80000000007 */
[----:B------:R-:W-:-:S04]  /*0f80*/  FFMA R7, R2, R7, 0.24022644758224487305 ;  /* 0x3e75fdec02077423 */ /* 0x000fc80000000007 */
[----:B------:R-:W-:-:S04]  /*0f90*/  FFMA R7, R2, R7, 0.69314718246459960938 ;  /* 0x3f31721802077423 */ /* 0x000fc80000000007 */
[----:B------:R-:W-:Y:S01]  /*0fa0*/  FFMA R7, R2, R7, 1 ;  /* 0x3f80000002077423 */ /* 0x000fe20000000007 */
[----:B------:R-:W-:Y:S02]  /*0fb0*/  VIADD R2, R9, 0x7f000000 ;  /* 0x7f00000009027836 */ /* 0x000fe40000000000 */
[----:B-1----:R-:W-:Y:S02]  /*0fc0*/  IMAD R9, R4, 0x800000, -R9 ;  /* 0x0080000004097824 */ /* 0x002fe400078e0a09 */
[----:B------:R-:W-:-:S04]  /*0fd0*/  FMUL R2, R7, R2 ;  /* 0x0000000207027220 */ /* 0x000fc80000400000 */
[----:B------:R-:W-:Y:S01]  /*0fe0*/  FMUL R4, R2, R9 ;  /* 0x0000000902047220 */ /* 0x000fe20000400000 */
[----:B------:R-:W-:Y:S01]  /*0ff0*/  @P0 FSEL R4, RZ, +INF , !P2 ;  /* 0x7f800000ff040808 */ /* 0x000fe20005000000 */
[----:B------:R-:W-:-:S04]  /*1000*/  @P1 FADD R4, R5, 2 ;  /* 0x4000000005041421 */ /* 0x000fc80000000000 */
[----:B------:R-:W-:-:S04]  /*1010*/  FADD R5, R4, -1 ;  /* 0xbf80000004057421 */ /* 0x000fc80000000000 */
[----:B------:R-:W-:-:S04]  /*1020*/  FADD R9, R4, R5 ;  /* 0x0000000504097221 */ /* 0x000fc80000000000 */
[----:B------:R-:W0:Y:S01]  /*1030*/  MUFU.RCP R6, R9 ;  /* 0x0000000900067308 */ /* 0x000e220000001000 */
[----:B---3--:R-:W-:Y:S01]  /*1040*/  FADD R2, -R0, R3 ;  /* 0x0000000300027221 */ /* 0x008fe20000000100 */
[----:B0-----:R-:W-:-:S04]  /*1050*/  FFMA R3, -R9, R6, 1 ;  /* 0x3f80000009037423 */ /* 0x001fc80000000106 */
[----:B------:R-:W-:Y:S01]  /*1060*/  FMNMX.NAN R2, R2, 9.9999999392252902908e-09, !PT ;  /* 0x322bcc7702027809 */ /* 0x000fe20007820000 */
[----:B------:R-:W-:-:S03]  /*1070*/  FFMA R3, R6, R3, R6 ;  /* 0x0000000306037223 */ /* 0x000fc60000000006 */
[----:B------:R-:W0:Y:S01]  /*1080*/  FCHK P0, R2, R9 ;  /* 0x0000000902007302 */ /* 0x000e220000000000 */
[----:B------:R-:W-:-:S04]  /*1090*/  FFMA R6, R2, R3, RZ ;  /* 0x0000000302067223 */ /* 0x000fc800000000ff */
[----:B------:R-:W-:-:S04]  /*10a0*/  FFMA R7, -R9, R6, R2 ;  /* 0x0000000609077223 */ /* 0x000fc80000000102 */
[----:B------:R-:W-:Y:S01]  /*10b0*/  FFMA R3, R3, R7, R6 ;  /* 0x0000000703037223 */ /* 0x000fe20000000006 */
[----:B0-----:R-:W-:Y:S06]  /*10c0*/  @!P0 BRA `(.L_x_1) ;  /* 0x0000000000108947 */ /* 0x001fec0003800000 */
[----:B------:R-:W-:Y:S02]  /*10d0*/  MOV R3, R9 ;  /* 0x0000000900037202 */ /* 0x000fe40000000f00 */
[----:B------:R-:W-:-:S07]  /*10e0*/  MOV R8, 0x1100 ;  /* 0x0000110000087802 */ /* 0x000fce0000000f00 */
[----:B------:R-:W-:Y:S05]  /*10f0*/  CALL.REL.NOINC `($__internal_0_$__cuda_sm3x_div_rn_noftz_f32_slowpath) ;  /* 0x0000000000d47944 */ /* 0x000fea0003c00000 */
[----:B------:R-:W-:-:S07]  /*1100*/  IMAD.MOV.U32 R3, RZ, RZ, R2 ;  /* 0x000000ffff037224 */ /* 0x000fce00078e0002 */
.L_x_1:
[----:B------:R-:W-:Y:S05]  /*1110*/  BSYNC.RECONVERGENT B0 ;  /* 0x0000000000007941 */ /* 0x000fea0003800200 */
.L_x_0:
[----:B------:R-:W0:Y:S01]  /*1120*/  MUFU.RCP R2, R3 ;  /* 0x0000000300027308 */ /* 0x000e220000001000 */
[----:B------:R-:W-:Y:S07]  /*1130*/  BSSY.RECONVERGENT B0, `(.L_x_2) ;  /* 0x000000c000007945 */ /* 0x000fee0003800200 */
[----:B------:R-:W1:Y:S01]  /*1140*/  FCHK P0, R0, R3 ;  /* 0x0000000300007302 */ /* 0x000e620000000000 */
[----:B0-----:R-:W-:-:S04]  /*1150*/  FFMA R7, R2, -R3, 1 ;  /* 0x3f80000002077423 */ /* 0x001fc80000000803 */
[----:B------:R-:W-:-:S04]  /*1160*/  FFMA R7, R2, R7, R2 ;  /* 0x0000000702077223 */ /* 0x000fc80000000002 */
[----:B------:R-:W-:-:S04]  /*1170*/  FFMA R2, R0, R7, RZ ;  /* 0x0000000700027223 */ /* 0x000fc800000000ff */
[----:B------:R-:W-:-:S04]  /*1180*/  FFMA R6, R2, -R3, R0 ;  /* 0x8000000302067223 */ /* 0x000fc80000000000 */
[----:B------:R-:W-:Y:S01]  /*1190*/  FFMA R9, R7, R6, R2 ;  /* 0x0000000607097223 */ /* 0x000fe20000000002 */
[----:B-1----:R-:W-:Y:S06]  /*11a0*/  @!P0 BRA `(.L_x_3) ;  /* 0x0000000000108947 */ /* 0x002fec0003800000 */
[----:B------:R-:W-:Y:S01]  /*11b0*/  IMAD.MOV.U32 R2, RZ, RZ, R0 ;  /* 0x000000ffff027224 */ /* 0x000fe200078e0000 */
[----:B------:R-:W-:-:S07]  /*11c0*/  MOV R8, 0x11e0 ;  /* 0x000011e000087802 */ /* 0x000fce0000000f00 */
[----:B------:R-:W-:Y:S05]  /*11d0*/  CALL.REL.NOINC `($__internal_0_$__cuda_sm3x_div_rn_noftz_f32_slowpath) ;  /* 0x00000000009c7944 */ /* 0x000fea0003c00000 */
[----:B------:R-:W-:-:S07]  /*11e0*/  MOV R9, R2 ;  /* 0x0000000200097202 */ /* 0x000fce0000000f00 */
.L_x_3:
[----:B------:R-:W-:Y:S05]  /*11f0*/  BSYNC.RECONVERGENT B0 ;  /* 0x0000000000007941 */ /* 0x000fea0003800200 */
.L_x_2:
[----:B------:R-:W0:Y:S02]  /*1200*/  LDC.64 R6, c[0x0][0x380] ;  /* 0x0000e000ff067b82 */ /* 0x000e240000000a00 */
[----:B0-----:R-:W-:-:S05]  /*1210*/  IMAD.WIDE R6, R12, 0x4, R6 ;  /* 0x000000040c067825 */ /* 0x001fca00078e0206 */
[----:B------:R0:W2:Y:S01]  /*1220*/  LDG.E.CONSTANT R8, desc[UR4][R6.64] ;  /* 0x0000000406087981 */ /* 0x0000a2000c1e9900 */
[----:B------:R-:W1:Y:S01]  /*1230*/  MUFU.RCP R0, R3 ;  /* 0x0000000300007308 */ /* 0x000e620000001000 */
[----:B------:R-:W-:Y:S01]  /*1240*/  FADD R9, -R4, -R9 ;  /* 0x8000000904097221 */ /* 0x000fe20000000100 */
[----:B------:R-:W-:Y:S04]  /*1250*/  BSSY.RECONVERGENT B0, `(.L_x_4) ;  /* 0x0000010000007945 */ /* 0x000fe80003800200 */
[----:B------:R-:W-:-:S04]  /*1260*/  FSETP.GEU.AND P0, PT, R9, -R4, PT ;  /* 0x800000040900720b */ /* 0x000fc80003f0e000 */
[----:B------:R-:W-:-:S04]  /*1270*/  FSEL R2, -R4, R9, !P0 ;  /* 0x0000000904027208 */ /* 0x000fc80004000100 */
[----:B------:R-:W-:Y:S01]  /*1280*/  FSETP.GT.AND P0, PT, R2, R5, PT ;  /* 0x000000050200720b */ /* 0x000fe20003f04000 */
[----:B-1----:R-:W-:-:S03]  /*1290*/  FFMA R11, R0, -R3, 1 ;  /* 0x3f800000000b7423 */ /* 0x002fc60000000803 */
[----:B0-----:R-:W-:Y:S01]  /*12a0*/  FSEL R6, R5, R2, P0 ;  /* 0x0000000205067208 */ /* 0x001fe20000000000 */
[----:B------:R-:W-:Y:S01]  /*12b0*/  FFMA R0, R0, R11, R0 ;  /* 0x0000000b00007223 */ /* 0x000fe20000000000 */
[----:B--2---:R-:W0:Y:S03]  /*12c0*/  FCHK P1, R8, R3 ;  /* 0x0000000308007302 */ /* 0x004e260000020000 */
[----:B------:R-:W-:-:S04]  /*12d0*/  FFMA R9, R0, R8, RZ ;  /* 0x0000000800097223 */ /* 0x000fc800000000ff */
[----:B------:R-:W-:-:S04]  /*12e0*/  FFMA R10, R9, -R3, R8 ;  /* 0x80000003090a7223 */ /* 0x000fc80000000008 */
[----:B------:R-:W-:Y:S01]  /*12f0*/  FFMA R9, R0, R10, R9 ;  /* 0x0000000a00097223 */ /* 0x000fe20000000009 */
[----:B0-----:R-:W-:Y:S06]  /*1300*/  @!P1 BRA `(.L_x_5) ;  /* 0x0000000000109947 */ /* 0x001fec0003800000 */
[----:B------:R-:W-:Y:S01]  /*1310*/  IMAD.MOV.U32 R2, RZ, RZ, R8 ;  /* 0x000000ffff027224 */ /* 0x000fe200078e0008 */
[----:B------:R-:W-:-:S07]  /*1320*/  MOV R8, 0x1340 ;  /* 0x0000134000087802 */ /* 0x000fce0000000f00 */
[----:B------:R-:W-:Y:S05]  /*1330*/  CALL.REL.NOINC `($__internal_0_$__cuda_sm3x_div_rn_noftz_f32_slowpath) ;  /* 0x0000000000447944 */ /* 0x000fea0003c00000 */
[----:B------:R-:W-:-:S07]  /*1340*/  IMAD.MOV.U32 R9, RZ, RZ, R2 ;  /* 0x000000ffff097224 */ /* 0x000fce00078e0002 */
.L_x_5:
[----:B------:R-:W-:Y:S05]  /*1350*/  BSYNC.RECONVERGENT B0 ;  /* 0x0000000000007941 */ /* 0x000fea0003800200 */
.L_x_4:
[----:B------:R-:W-:Y:S02]  /*1360*/  HFMA2 R0, -RZ, RZ, 1.75, 0 ;  /* 0x3f000000ff007431 */ /* 0x000fe400000001ff */
[----:B------:R-:W-:-:S05]  /*1370*/  FADD R9, R6, R9 ;  /* 0x0000000906097221 */ /* 0x000fca0000000000 */
[----:B------:R-:W-:-:S05]  /*1380*/  LOP3.LUT R0, R0, 0x80000000, R9, 0xb8, !PT ;  /* 0x8000000000007812 */ /* 0x000fca00078eb809 */
[----:B------:R-:W-:Y:S02]  /*1390*/  FADD.RZ R0, R9, R0 ;  /* 0x0000000009007221 */ /* 0x000fe4000000c000 */
[----:B------:R-:W0:Y:S02]  /*13a0*/  LDC.64 R8, c[0x0][0x3a0] ;  /* 0x0000e800ff087b82 */ /* 0x000e240000000a00 */
[----:B------:R-:W1:Y:S02]  /*13b0*/  FRND.TRUNC R7, R0 ;  /* 0x0000000000077307 */ /* 0x000e64000020d000 */
[----:B-1----:R-:W-:-:S04]  /*13c0*/  FSETP.GEU.AND P0, PT, R7, -R4, PT ;  /* 0x800000040700720b */ /* 0x002fc80003f0e000 */
[----:B------:R-:W-:Y:S01]  /*13d0*/  FSEL R4, -R4, R7, !P0 ;  /* 0x0000000704047208 */ /* 0x000fe20004000100 */
[----:B0-----:R-:W-:-:S03]  /*13e0*/  IMAD.WIDE R12, R12, 0x4, R8 ;  /* 0x000000040c0c7825 */ /* 0x001fc600078e0208 */
[----:B------:R-:W-:-:S04]  /*13f0*/  FSETP.GT.AND P0, PT, R4, R5, PT ;  /* 0x000000050400720b */ /* 0x000fc80003f04000 */
[----:B------:R-:W-:-:S05]  /*1400*/  FSEL R5, R5, R4, P0 ;  /* 0x0000000405057208 */ /* 0x000fca0000000000 */
[----:B------:R-:W-:-:S04]  /*1410*/  FADD R6, -R6, R5 ;  /* 0x0000000506067221 */ /* 0x000fc80000000100 */
[----:B------:R-:W-:-:S05]  /*1420*/  FMUL R3, R6, R3 ;  /* 0x0000000306037220 */ /* 0x000fca0000400000 */
[----:B------:R-:W-:Y:S01]  /*1430*/  STG.E desc[UR4][R12.64], R3 ;  /* 0x000000030c007986 */ /* 0x000fe2000c101904 */
[----:B------:R-:W-:Y:S05]  /*1440*/  EXIT ;  /* 0x000000000000794d */ /* 0x000fea0003800000 */
        .weak           $__internal_0_$__cuda_sm3x_div_rn_noftz_f32_slowpath
        .type           $__internal_0_$__cuda_sm3x_div_rn_noftz_f32_slowpath,@function
        .size           $__internal_0_$__cuda_sm3x_div_rn_noftz_f32_slowpath,(.L_x_18 - $__internal_0_$__cuda_sm3x_div_rn_noftz_f32_slowpath)
$__internal_0_$__cuda_sm3x_div_rn_noftz_f32_slowpath:
[----:B------:R-:W-:Y:S01]  /*1450*/  SHF.R.U32.HI R9, RZ, 0x17, R3 ;  /* 0x00000017ff097819 */ /* 0x000fe20000011603 */
[----:B------:R-:W-:Y:S01]  /*1460*/  BSSY.RECONVERGENT B1, `(.L_x_6) ;  /* 0x0000063000017945 */ /* 0x000fe20003800200 */
[----:B------:R-:W-:Y:S02]  /*1470*/  SHF.R.U32.HI R7, RZ, 0x17, R2 ;  /* 0x00000017ff077819 */ /* 0x000fe40000011602 */
[----:B------:R-:W-:Y:S02]  /*1480*/  LOP3.LUT R9, R9, 0xff, RZ, 0xc0, !PT ;  /* 0x000000ff09097812 */ /* 0x000fe400078ec0ff */
[----:B------:R-:W-:Y:S02]  /*1490*/  LOP3.LUT R14, R7, 0xff, RZ, 0xc0, !PT ;  /* 0x000000ff070e7812 */ /* 0x000fe400078ec0ff */
[----:B------:R-:W-:Y:S01]  /*14a0*/  MOV R11, R3 ;  /* 0x00000003000b7202 */ /* 0x000fe20000000f00 */
[----:B------:R-:W-:Y:S02]  /*14b0*/  VIADD R13, R9, 0xffffffff ;  /* 0xffffffff090d7836 */ /* 0x000fe40000000000 */
[----:B------:R-:W-:-:S03]  /*14c0*/  VIADD R10, R14, 0xffffffff ;  /* 0xffffffff0e0a7836 */ /* 0x000fc60000000000 */
[----:B------:R-:W-:-:S04]  /*14d0*/  ISETP.GT.U32.AND P0, PT, R13, 0xfd, PT ;  /* 0x000000fd0d00780c */ /* 0x000fc80003f04070 */
[----:B------:R-:W-:-:S13]  /*14e0*/  ISETP.GT.U32.OR P0, PT, R10, 0xfd, P0 ;  /* 0x000000fd0a00780c */ /* 0x000fda0000704470 */
[----:B------:R-:W-:Y:S01]  /*14f0*/  @!P0 IMAD.MOV.U32 R7, RZ, RZ, RZ ;  /* 0x000000ffff078224 */ /* 0x000fe200078e00ff */
[----:B------:R-:W-:Y:S06]  /*1500*/  @!P0 BRA `(.L_x_7) ;  /* 0x00000000005c8947 */ /* 0x000fec0003800000 */
[----:B------:R-:W-:Y:S02]  /*1510*/  FSETP.GTU.FTZ.AND P0, PT, |R2|, +INF , PT ;  /* 0x7f8000000200780b */ /* 0x000fe40003f1c200 */
[----:B------:R-:W-:-:S04]  /*1520*/  FSETP.GTU.FTZ.AND P1, PT, |R3|, +INF , PT ;  /* 0x7f8000000300780b */ /* 0x000fc80003f3c200 */
[----:B------:R-:W-:-:S13]  /*1530*/  PLOP3.LUT P0, PT, P0, P1, PT, 0xf8, 0x8f ;  /* 0x00000000008f781c */ /* 0x000fda0000703f70 */
[----:B------:R-:W-:Y:S05]  /*1540*/  @P0 BRA `(.L_x_8) ;  /* 0x00000004004c0947 */ /* 0x000fea0003800000 */
[----:B------:R-:W-:-:S13]  /*1550*/  LOP3.LUT P0, RZ, R11, 0x7fffffff, R2, 0xc8, !PT ;  /* 0x7fffffff0bff7812 */ /* 0x000fda000780c802 */
[----:B------:R-:W-:Y:S05]  /*1560*/  @!P0 BRA `(.L_x_9) ;  /* 0x00000004003c8947 */ /* 0x000fea0003800000 */
[C---:B------:R-:W-:Y:S02]  /*1570*/  FSETP.NEU.FTZ.AND P0, PT, |R2|.reuse, +INF , PT ;  /* 0x7f8000000200780b */ /* 0x040fe40003f1d200 */
[----:B------:R-:W-:Y:S02]  /*1580*/  FSETP.NEU.FTZ.AND P2, PT, |R3|, +INF , PT ;  /* 0x7f8000000300780b */ /* 0x000fe40003f5d200 */
[----:B------:R-:W-:-:S11]  /*1590*/  FSETP.NEU.FTZ.AND P1, PT, |R2|, +INF , PT ;  /* 0x7f8000000200780b */ /* 0x000fd60003f3d200 */
[----:B------:R-:W-:Y:S05]  /*15a0*/  @!P2 BRA !P0, `(.L_x_9) ;  /* 0x00000004002ca947 */ /* 0x000fea0004000000 */
[----:B------:R-:W-:-:S04]  /*15b0*/  LOP3.LUT P0, RZ, R2, 0x7fffffff, RZ, 0xc0, !PT ;  /* 0x7fffffff02ff7812 */ /* 0x000fc8000780c0ff */
[----:B------:R-:W-:-:S13]  /*15c0*/  PLOP3.LUT P0, PT, P2, P0, PT, 0x2f, 0xf2 ;  /* 0x0000000000f2781c */ /* 0x000fda0001700577 */
[----:B------:R-:W-:Y:S05]  /*15d0*/  @P0 BRA `(.L_x_10) ;  /* 0x0000000400180947 */ /* 0x000fea0003800000 */
[----:B------:R-:W-:-:S04]  /*15e0*/  LOP3.LUT P0, RZ, R11, 0x7fffffff, RZ, 0xc0, !PT ;  /* 0x7fffffff0bff7812 */ /* 0x000fc8000780c0ff */
[----:B------:R-:W-:-:S13]  /*15f0*/  PLOP3.LUT P0, PT, P1, P0, PT, 0x2f, 0xf2 ;  /* 0x0000000000f2781c */ /* 0x000fda0000f00577 */
[----:B------:R-:W-:Y:S05]  /*1600*/  @P0 BRA `(.L_x_11) ;  /* 0x0000000400000947 */ /* 0x000fea0003800000 */
[----:B------:R-:W-:Y:S02]  /*1610*/  ISETP.GE.AND P0, PT, R10, RZ, PT ;  /* 0x000000ff0a00720c */ /* 0x000fe40003f06270 */
[----:B------:R-:W-:-:S11]  /*1620*/  ISETP.GE.AND P1, PT, R13, RZ, PT ;  /* 0x000000ff0d00720c */ /* 0x000fd60003f26270 */
[----:B------:R-:W-:Y:S01]  /*1630*/  @P0 MOV R7, RZ ;  /* 0x000000ff00070202 */ /* 0x000fe20000000f00 */
[----:B------:R-:W-:Y:S02]  /*1640*/  @!P0 IMAD.MOV.U32 R7, RZ, RZ, -0x40 ;  /* 0xffffffc0ff078424 */ /* 0x000fe400078e00ff */
[----:B------:R-:W-:Y:S01]  /*1650*/  @!P0 FFMA R2, R2, 1.84467440737095516160e+19, RZ ;  /* 0x5f80000002028823 */ /* 0x000fe200000000ff */
[----:B------:R-:W-:Y:S02]  /*1660*/  @!P1 FFMA R11, R3, 1.84467440737095516160e+19, RZ ;  /* 0x5f800000030b9823 */ /* 0x000fe400000000ff */
[----:B------:R-:W-:-:S07]  /*1670*/  @!P1 IADD3 R7, PT, PT, R7, 0x40, RZ ;  /* 0x0000004007079810 */ /* 0x000fce0007ffe0ff */
.L_x_7:
[----:B------:R-:W-:Y:S01]  /*1680*/  LEA R10, R9, 0xc0800000, 0x17 ;  /* 0xc0800000090a7811 */ /* 0x000fe200078eb8ff */
[----:B------:R-:W-:Y:S04]  /*1690*/  BSSY.RECONVERGENT B2, `(.L_x_12) ;  /* 0x0000036000027945 */ /* 0x000fe80003800200 */
[----:B------:R-:W-:Y:S01]  /*16a0*/  IMAD.IADD R11, R11, 0x1, -R10 ;  /* 0x000000010b0b7824 */ /* 0x000fe200078e0a0a */
[----:B------:R-:W-:-:S03]  /*16b0*/  IADD3 R10, PT, PT, R14, -0x7f, RZ ;  /* 0xffffff810e0a7810 */ /* 0x000fc60007ffe0ff */
[----:B------:R-:W0:Y:S01]  /*16c0*/  MUFU.RCP R13, R11 ;  /* 0x0000000b000d7308 */ /* 0x000e220000001000 */
[----:B------:R-:W-:Y:S01]  /*16d0*/  FADD.FTZ R15, -R11, -RZ ;  /* 0x800000ff0b0f7221 */ /* 0x000fe20000010100 */
[C---:B------:R-:W-:Y:S01]  /*16e0*/  IMAD R2, R10.reuse, -0x800000, R2 ;  /* 0xff8000000a027824 */ /* 0x040fe200078e0202 */
[----:B------:R-:W-:-:S05]  /*16f0*/  IADD3 R10, PT, PT, R10, 0x7f, -R9 ;  /* 0x0000007f0a0a7810 */ /* 0x000fca0007ffe809 */
[----:B------:R-:W-:Y:S02]  /*1700*/  IMAD.IADD R10, R10, 0x1, R7 ;  /* 0x000000010a0a7824 */ /* 0x000fe400078e0207 */
[----:B0-----:R-:W-:-:S04]  /*1710*/  FFMA R14, R13, R15, 1 ;  /* 0x3f8000000d0e7423 */ /* 0x001fc8000000000f */
[----:B------:R-:W-:-:S04]  /*1720*/  FFMA R16, R13, R14, R13 ;  /* 0x0000000e0d107223 */ /* 0x000fc8000000000d */
[----:B------:R-:W-:-:S04]  /*1730*/  FFMA R13, R2, R16, RZ ;  /* 0x00000010020d7223 */ /* 0x000fc800000000ff */
[----:B------:R-:W-:-:S04]  /*1740*/  FFMA R14, R15, R13, R2 ;  /* 0x0000000d0f0e7223 */ /* 0x000fc80000000002 */
[----:B------:R-:W-:-:S04]  /*1750*/  FFMA R13, R16, R14, R13 ;  /* 0x0000000e100d7223 */ /* 0x000fc8000000000d */
[----:B------:R-:W-:-:S04]  /*1760*/  FFMA R14, R15, R13, R2 ;  /* 0x0000000d0f0e7223 */ /* 0x000fc80000000002 */
[----:B------:R-:W-:-:S05]  /*1770*/  FFMA R2, R16, R14, R13 ;  /* 0x0000000e10027223 */ /* 0x000fca000000000d */
[----:B------:R-:W-:-:S04]  /*1780*/  SHF.R.U32.HI R9, RZ, 0x17, R2 ;  /* 0x00000017ff097819 */ /* 0x000fc80000011602 */
[----:B------:R-:W-:-:S04]  /*1790*/  LOP3.LUT R9, R9, 0xff, RZ, 0xc0, !PT ;  /* 0x000000ff09097812 */ /* 0x000fc800078ec0ff */
[----:B------:R-:W-:-:S05]  /*17a0*/  IADD3 R11, PT, PT, R9, R10, RZ ;  /* 0x0000000a090b7210 */ /* 0x000fca0007ffe0ff */
[----:B------:R-:W-:-:S05]  /*17b0*/  VIADD R7, R11, 0xffffffff ;  /* 0xffffffff0b077836 */ /* 0x000fca0000000000 */
[----:B------:R-:W-:-:S13]  /*17c0*/  ISETP.GE.U32.AND P0, PT, R7, 0xfe, PT ;  /* 0x000000fe0700780c */ /* 0x000fda0003f06070 */
[----:B------:R-:W-:Y:S05]  /*17d0*/  @!P0 BRA `(.L_x_13) ;  /* 0x0000000000808947 */ /* 0x000fea0003800000 */
[----:B------:R-:W-:-:S13]  /*17e0*/  ISETP.GT.AND P0, PT, R11, 0xfe, PT ;  /* 0x000000fe0b00780c */ /* 0x000fda0003f04270 */
[----:B------:R-:W-:Y:S05]  /*17f0*/  @P0 BRA `(.L_x_14) ;  /* 0x00000000006c0947 */ /* 0x000fea0003800000 */
[----:B------:R-:W-:-:S13]  /*1800*/  ISETP.GE.AND P0, PT, R11, 0x1, PT ;  /* 0x000000010b00780c */ /* 0x000fda0003f06270 */
[----:B------:R-:W-:Y:S05]  /*1810*/  @P0 BRA `(.L_x_15) ;  /* 0x0000000000740947 */ /* 0x000fea0003800000 */
[----:B------:R-:W-:Y:S02]  /*1820*/  ISETP.GE.AND P0, PT, R11, -0x18, PT ;  /* 0xffffffe80b00780c */ /* 0x000fe40003f06270 */
[----:B------:R-:W-:-:S11]  /*1830*/  LOP3.LUT R2, R2, 0x80000000, RZ, 0xc0, !PT ;  /* 0x8000000002027812 */ /* 0x000fd600078ec0ff */
[----:B------:R-:W-:Y:S05]  /*1840*/  @!P0 BRA `(.L_x_15) ;  /* 0x0000000000688947 */ /* 0x000fea0003800000 */
[CCC-:B------:R-:W-:Y:S01]  /*1850*/  FFMA.RZ R7, R16.reuse, R14.reuse, R13.reuse ;  /* 0x0000000e10077223 */ /* 0x1c0fe2000000c00d */
[CCC-:B------:R-:W-:Y:S01]  /*1860*/  FFMA.RM R10, R16.reuse, R14.reuse, R13.reuse ;  /* 0x0000000e100a7223 */ /* 0x1c0fe2000000400d */
[C---:B------:R-:W-:Y:S02]  /*1870*/  ISETP.NE.AND P2, PT, R11.reuse, RZ, PT ;  /* 0x000000ff0b00720c */ /* 0x040fe40003f45270 */
[----:B------:R-:W-:Y:S02]  /*1880*/  ISETP.NE.AND P1, PT, R11, RZ, PT ;  /* 0x000000ff0b00720c */ /* 0x000fe40003f25270 */
[----:B------:R-:W-:Y:S01]  /*1890*/  LOP3.LUT R9, R7, 0x7fffff, RZ, 0xc0, !PT ;  /* 0x007fffff07097812 */ /* 0x000fe200078ec0ff */
[----:B------:R-:W-:Y:S01]  /*18a0*/  FFMA.RP R7, R16, R14, R13 ;  /* 0x0000000e10077223 */ /* 0x000fe2000000800d */
[----:B------:R-:W-:Y:S01]  /*18b0*/  IADD3 R14, PT, PT, R11, 0x20, RZ ;  /* 0x000000200b0e7810 */ /* 0x000fe20007ffe0ff */
[----:B------:R-:W-:Y:S01]  /*18c0*/  IMAD.MOV R11, RZ, RZ, -R11 ;  /* 0x000000ffff0b7224 */ /* 0x000fe200078e0a0b */
[----:B------:R-:W-:-:S02]  /*18d0*/  LOP3.LUT R9, R9, 0x800000, RZ, 0xfc, !PT ;  /* 0x0080000009097812 */ /* 0x000fc400078efcff */
[----:B------:R-:W-:Y:S02]  /*18e0*/  FSETP.NEU.FTZ.AND P0, PT, R7, R10, PT ;  /* 0x0000000a0700720b */ /* 0x000fe40003f1d000 */
[----:B------:R-:W-:Y:S02]  /*18f0*/  SHF.L.U32 R14, R9, R14, RZ ;  /* 0x0000000e090e7219 */ /* 0x000fe400000006ff */
[----:B------:R-:W-:Y:S02]  /*1900*/  SEL R10, R11, RZ, P2 ;  /* 0x000000ff0b0a7207 */ /* 0x000fe40001000000 */
[----:B------:R-:W-:Y:S02]  /*1910*/  ISETP.NE.AND P1, PT, R14, RZ, P1 ;  /* 0x000000ff0e00720c */ /* 0x000fe40000f25270 */
[----:B------:R-:W-:Y:S02]  /*1920*/  SHF.R.U32.HI R10, RZ, R10, R9 ;  /* 0x0000000aff0a7219 */ /* 0x000fe40000011609 */
[----:B------:R-:W-:-:S02]  /*1930*/  PLOP3.LUT P0, PT, P0, P1, PT, 0xf8, 0x8f ;  /* 0x00000000008f781c */ /* 0x000fc40000703f70 */
[----:B------:R-:W-:Y:S02]  /*1940*/  SHF.R.U32.HI R14, RZ, 0x1, R10 ;  /* 0x00000001ff0e7819 */ /* 0x000fe4000001160a */
[----:B------:R-:W-:-:S04]  /*1950*/  SEL R7, RZ, 0x1, !P0 ;  /* 0x00000001ff077807 */ /* 0x000fc80004000000 */
[----:B------:R-:W-:-:S04]  /*1960*/  LOP3.LUT R7, R7, 0x1, R14, 0xf8, !PT ;  /* 0x0000000107077812 */ /* 0x000fc800078ef80e */
[----:B------:R-:W-:-:S04]  /*1970*/  LOP3.LUT R7, R7, R10, RZ, 0xc0, !PT ;  /* 0x0000000a07077212 */ /* 0x000fc800078ec0ff */
[----:B------:R-:W-:-:S04]  /*1980*/  IADD3 R7, PT, PT, R14, R7, RZ ;  /* 0x000000070e077210 */ /* 0x000fc80007ffe0ff */
[----:B------:R-:W-:Y:S01]  /*1990*/  LOP3.LUT R2, R7, R2, RZ, 0xfc, !PT ;  /* 0x0000000207027212 */ /* 0x000fe200078efcff */
[----:B------:R-:W-:Y:S06]  /*19a0*/  BRA `(.L_x_15) ;  /* 0x0000000000107947 */ /* 0x000fec0003800000 */
.L_x_14:
[----:B------:R-:W-:-:S04]  /*19b0*/  LOP3.LUT R2, R2, 0x80000000, RZ, 0xc0, !PT ;  /* 0x8000000002027812 */ /* 0x000fc800078ec0ff */
[----:B------:R-:W-:Y:S01]  /*19c0*/  LOP3.LUT R2, R2, 0x7f800000, RZ, 0xfc, !PT ;  /* 0x7f80000002027812 */ /* 0x000fe200078efcff */
[----:B------:R-:W-:Y:S06]  /*19d0*/  BRA `(.L_x_15) ;  /* 0x0000000000047947 */ /* 0x000fec0003800000 */
.L_x_13:
[----:B------:R-:W-:-:S07]  /*19e0*/  IMAD R2, R10, 0x800000, R2 ;  /* 0x008000000a027824 */ /* 0x000fce00078e0202 */
.L_x_15:
[----:B------:R-:W-:Y:S05]  /*19f0*/  BSYNC.RECONVERGENT B2 ;  /* 0x0000000000027941 */ /* 0x000fea0003800200 */
.L_x_12:
[----:B------:R-:W-:Y:S05]  /*1a00*/  BRA `(.L_x_16) ;  /* 0x0000000000207947 */ /* 0x000fea0003800000 */
.L_x_11:
[----:B------:R-:W-:-:S04]  /*1a10*/  LOP3.LUT R2, R11, 0x80000000, R2, 0x48, !PT ;  /* 0x800000000b027812 */ /* 0x000fc800078e4802 */
[----:B------:R-:W-:Y:S01]  /*1a20*/  LOP3.LUT R2, R2, 0x7f800000, RZ, 0xfc, !PT ;  /* 0x7f80000002027812 */ /* 0x000fe200078efcff */
[----:B------:R-:W-:Y:S06]  /*1a30*/  BRA `(.L_x_16) ;  /* 0x0000000000147947 */ /* 0x000fec0003800000 */
.L_x_10:
[----:B------:R-:W-:Y:S01]  /*1a40*/  LOP3.LUT R2, R11, 0x80000000, R2, 0x48, !PT ;  /* 0x800000000b027812 */ /* 0x000fe200078e4802 */
[----:B------:R-:W-:Y:S06]  /*1a50*/  BRA `(.L_x_16) ;  /* 0x00000000000c7947 */ /* 0x000fec0003800000 */
.L_x_9:
[----:B------:R-:W0:Y:S01]  /*1a60*/  MUFU.RSQ R2, -QNAN ;  /* 0xffc0000000027908 */ /* 0x000e220000001400 */
[----:B------:R-:W-:Y:S05]  /*1a70*/  BRA `(.L_x_16) ;  /* 0x0000000000047947 */ /* 0x000fea0003800000 */
.L_x_8:
[----:B------:R-:W-:-:S07]  /*1a80*/  FADD.FTZ R2, R2, R3 ;  /* 0x0000000302027221 */ /* 0x000fce0000010000 */
.L_x_16:
[----:B------:R-:W-:Y:S05]  /*1a90*/  BSYNC.RECONVERGENT B1 ;  /* 0x0000000000017941 */ /* 0x000fea0003800200 */
.L_x_6:
[----:B------:R-:W-:-:S04]  /*1aa0*/  HFMA2 R9, -RZ, RZ, 0, 0 ;  /* 0x00000000ff097431 */ /* 0x000fc800000001ff */
[----:B0-----:R-:W-:Y:S05]  /*1ab0*/  RET.REL.NODEC R8 `(_Z33SpatialAdaptiveQuantizationKernelPKfS0_S0_S0_Pfiiiiii) ;  /* 0xffffffe408507950 */ /* 0x001fea0003c3ffff */
.L_x_17:
[----:B------:R-:W-:-:S00]  /*1ac0*/  BRA `(.L_x_17) ;  /* 0xfffffffc00fc7947 */ /* 0x000fc0000383ffff */
[----:B------:R-:W-:-:S00]  /*1ad0*/  NOP ;  /* 0x0000000000007918 */ /* 0x000fc00000000000 */
        /* <DEDUP_REMOVED lines=10> */
.L_x_18:


//--------------------- .nv.shared.reserved.0     --------------------------
	.section	.nv.shared.reserved.0,"aw",@nobits
	.weak		__nv_reservedSMEM_offset_0_alias
	.size		__nv_reservedSMEM_offset_0_alias, 0, 64
	.other		__nv_reservedSMEM_offset_0_alias,@"STO_CUDA_RESERVED_SHARED STV_DEFAULT"
__nv_reservedSMEM_offset_0_alias:
	.zero		0
	.zero		64


//--------------------- .nv.constant0._Z33SpatialAdaptiveQuantizationKernelPKfS0_S0_S0_Pfiiiiii --------------------------
	.section	.nv.constant0._Z33SpatialAdaptiveQuantizationKernelPKfS0_S0_S0_Pfiiiiii,"a",@progbits
	.sectionflags	@""
	.align	4
.nv.constant0._Z33SpatialAdaptiveQuantizationKernelPKfS0_S0_S0_Pfiiiiii:
	.zero		960


//--------------------- SYMBOLS --------------------------

	.type		.nv.reservedSmem.offset0,@object
	.size		.nv.reservedSmem.offset0,0x4
